	.target	sm_100a

	.elftype	@"ET_EXEC"


//--------------------- .note.nv.tkinfo           --------------------------
	.section	.note.nv.tkinfo,"",@"SHT_NOTE"
	.sectionflags	@"SHF_NOTE_NV_TKINFO"
	.tkinfo
        /*0018*/ 	.word	0x00000002
        /*0030*/ 	.string	""
        /*0030*/ 	.string	"ptxas"
        /*0030*/ 	.string	"Cuda compilation tools, release 13.0, V13.0.88"
        /*0030*/ 	.string	"Build cuda_13.0.r13.0/compiler.36424714_0"
        /*0030*/ 	.string	"-arch sm_100a -m 64 "



//--------------------- .note.nv.cuinfo           --------------------------
	.section	.note.nv.cuinfo,"",@"SHT_NOTE"
	.sectionflags	@"SHF_NOTE_NV_CUINFO"
        /*0018*/ 	.short	0x0002
        /*001a*/ 	.short	0x0064
        /*001c*/ 	.short	0x0082
	.zero		2


//--------------------- .nv.info                  --------------------------
	.section	.nv.info,"",@"SHT_CUDA_INFO"
	.align	4


	//----- nvinfo : EIATTR_REGCOUNT
	.align		4
        /*0000*/ 	.byte	0x04, 0x2f
        /*0002*/ 	.short	(.L_20 - .L_19)
	.align		4
.L_19:
        /*0004*/ 	.word	index@(_ZN7cutlass13device_kernelINS_4gemm6kernel13GemmUniversalIN4cute5tupleIJiiiiEEENS1_10collective13CollectiveMmaINS1_35MainloopSm100TmaUmmaWarpSpecializedILi10ELi2ELi4ENS5_IJNS4_1CILi1EEESB_SB_EEEEENS5_IJNSA_ILi64EEENSA_ILi256EEESE_EEEaNS5_IJlSB_lEEEaSH_NS4_8TiledMMAINS4_8MMA_AtomIJNS4_15SM100_MMA_S8_SSIaaiLi64ELi256ELNS4_4UMMA5MajorE0ELSM_0ELNSL_8SaturateE0EEEEEENS4_6LayoutISC_NS5_IJNSA_ILi0EEESR_SR_EEEEENS5_IJNS4_10UnderscoreESU_SU_EEEEENS4_13SM90_TMA_LOADENS4_14ComposedLayoutINS4_7SwizzleILi2ELi4ELi3EEENS4_18smem_ptr_flag_bitsILi8EEENSQ_INS5_IJNSA_ILi8EEESE_EEENS5_IJSE_SB_EEEEEEEvNS4_8identityESX_S17_vS18_EENS_8epilogue10collective18CollectiveEpilogueINS1A_23Sm100TmaWarpSpecializedILi4ELi2ELi32ELb0ELb0EEEJSG_NS5_IJNSQ_ISE_SB_EES1F_EEEaSH_aSH_NS1A_6fusion15FusionCallbacksIS1E_NS1H_17LinearCombinationIaiaiLNS_15FloatRoundStyleE2EEESG_S1G_JEEENS4_5SM1004TMEM4LOAD26SM100_TMEM_LOAD_16dp32b32xESX_S17_NS4_39AutoVectorizingCopyWithAssumedAlignmentILi128EEENS4_14SM90_TMA_STOREES17_S1S_S1S_EEEvvEEEEvNT_6ParamsE)
        /*0008*/ 	.word	0x0000007a


	//----- nvinfo : EIATTR_FRAME_SIZE
	.align		4
.L_20:
        /*000c*/ 	.byte	0x04, 0x11
        /*000e*/ 	.short	(.L_22 - .L_21)
	.align		4
.L_21:
        /*0010*/ 	.word	index@($__internal_2_$__cuda_sm10x_tcgen05_guardrail_trap_unallocated_columns_being_dealloced)
        /*0014*/ 	.word	0x00000000


	//----- nvinfo : EIATTR_FRAME_SIZE
	.align		4
.L_22:
        /*0018*/ 	.byte	0x04, 0x11
        /*001a*/ 	.short	(.L_24 - .L_23)
	.align		4
.L_23:
        /*001c*/ 	.word	index@($__internal_1_$__cuda_sm10x_tcgen05_guardrail_trap_phase_invalid_during_alloc)
        /*0020*/ 	.word	0x00000000


	//----- nvinfo : EIATTR_FRAME_SIZE
	.align		4
.L_24:
        /*0024*/ 	.byte	0x04, 0x11
        /*0026*/ 	.short	(.L_26 - .L_25)
	.align		4
.L_25:
        /*0028*/ 	.word	index@($__internal_0_$__cuda_sm10x_tcgen05_guardrail_trap_col_being_dealloced_not_returned_by_alloc)
        /*002c*/ 	.word	0x00000000


	//----- nvinfo : EIATTR_FRAME_SIZE
	.align		4
.L_26:
        /*0030*/ 	.byte	0x04, 0x11
        /*0032*/ 	.short	(.L_28 - .L_27)
	.align		4
.L_27:
        /*0034*/ 	.word	index@(_ZN7cutlass13device_kernelINS_4gemm6kernel13GemmUniversalIN4cute5tupleIJiiiiEEENS1_10collective13CollectiveMmaINS1_35MainloopSm100TmaUmmaWarpSpecializedILi10ELi2ELi4ENS5_IJNS4_1CILi1EEESB_SB_EEEEENS5_IJNSA_ILi64EEENSA_ILi256EEESE_EEEaNS5_IJlSB_lEEEaSH_NS4_8TiledMMAINS4_8MMA_AtomIJNS4_15SM100_MMA_S8_SSIaaiLi64ELi256ELNS4_4UMMA5MajorE0ELSM_0ELNSL_8SaturateE0EEEEEENS4_6LayoutISC_NS5_IJNSA_ILi0EEESR_SR_EEEEENS5_IJNS4_10UnderscoreESU_SU_EEEEENS4_13SM90_TMA_LOADENS4_14ComposedLayoutINS4_7SwizzleILi2ELi4ELi3EEENS4_18smem_ptr_flag_bitsILi8EEENSQ_INS5_IJNSA_ILi8EEESE_EEENS5_IJSE_SB_EEEEEEEvNS4_8identityESX_S17_vS18_EENS_8epilogue10collective18CollectiveEpilogueINS1A_23Sm100TmaWarpSpecializedILi4ELi2ELi32ELb0ELb0EEEJSG_NS5_IJNSQ_ISE_SB_EES1F_EEEaSH_aSH_NS1A_6fusion15FusionCallbacksIS1E_NS1H_17LinearCombinationIaiaiLNS_15FloatRoundStyleE2EEESG_S1G_JEEENS4_5SM1004TMEM4LOAD26SM100_TMEM_LOAD_16dp32b32xESX_S17_NS4_39AutoVectorizingCopyWithAssumedAlignmentILi128EEENS4_14SM90_TMA_STOREES17_S1S_S1S_EEEvvEEEEvNT_6ParamsE)
        /*0038*/ 	.word	0x00000000


	//----- nvinfo : EIATTR_MIN_STACK_SIZE
	.align		4
.L_28:
        /*003c*/ 	.byte	0x04, 0x12
        /*003e*/ 	.short	(.L_30 - .L_29)
	.align		4
.L_29:
        /*0040*/ 	.word	index@(_ZN7cutlass13device_kernelINS_4gemm6kernel13GemmUniversalIN4cute5tupleIJiiiiEEENS1_10collective13CollectiveMmaINS1_35MainloopSm100TmaUmmaWarpSpecializedILi10ELi2ELi4ENS5_IJNS4_1CILi1EEESB_SB_EEEEENS5_IJNSA_ILi64EEENSA_ILi256EEESE_EEEaNS5_IJlSB_lEEEaSH_NS4_8TiledMMAINS4_8MMA_AtomIJNS4_15SM100_MMA_S8_SSIaaiLi64ELi256ELNS4_4UMMA5MajorE0ELSM_0ELNSL_8SaturateE0EEEEEENS4_6LayoutISC_NS5_IJNSA_ILi0EEESR_SR_EEEEENS5_IJNS4_10UnderscoreESU_SU_EEEEENS4_13SM90_TMA_LOADENS4_14ComposedLayoutINS4_7SwizzleILi2ELi4ELi3EEENS4_18smem_ptr_flag_bitsILi8EEENSQ_INS5_IJNSA_ILi8EEESE_EEENS5_IJSE_SB_EEEEEEEvNS4_8identityESX_S17_vS18_EENS_8epilogue10collective18CollectiveEpilogueINS1A_23Sm100TmaWarpSpecializedILi4ELi2ELi32ELb0ELb0EEEJSG_NS5_IJNSQ_ISE_SB_EES1F_EEEaSH_aSH_NS1A_6fusion15FusionCallbacksIS1E_NS1H_17LinearCombinationIaiaiLNS_15FloatRoundStyleE2EEESG_S1G_JEEENS4_5SM1004TMEM4LOAD26SM100_TMEM_LOAD_16dp32b32xESX_S17_NS4_39AutoVectorizingCopyWithAssumedAlignmentILi128EEENS4_14SM90_TMA_STOREES17_S1S_S1S_EEEvvEEEEvNT_6ParamsE)
        /*0044*/ 	.word	0x00000000
.L_30:


//--------------------- .nv.compat                --------------------------
	.section	.nv.compat,"",@"SHT_CUDA_COMPAT_INFO"
	.align	4
        /*0000*/ 	.byte	0x02, 0x09, 0x01, 0x00, 0x02, 0x02, 0x03, 0x00, 0x02, 0x05, 0x06, 0x00, 0x03, 0x07, 0x01, 0x01
        /*0010*/ 	.byte	0x02, 0x03, 0x01, 0x00, 0x02, 0x06, 0x01, 0x00, 0x04, 0x0b, 0x08, 0x00, 0x01, 0x00, 0x00, 0x00
        /*0020*/ 	.byte	0x00, 0x00, 0x00, 0x00


//--------------------- .nv.info._ZN7cutlass13device_kernelINS_4gemm6kernel13GemmUniversalIN4cute5tupleIJiiiiEEENS1_10collective13CollectiveMmaINS1_35MainloopSm100TmaUmmaWarpSpecializedILi10ELi2ELi4ENS5_IJNS4_1CILi1EEESB_SB_EEEEENS5_IJNSA_ILi64EEENSA_ILi256EEESE_EEEaNS5_IJlSB_lEEEaSH_NS4_8TiledMMAINS4_8MMA_AtomIJNS4_15SM100_MMA_S8_SSIaaiLi64ELi256ELNS4_4UMMA5MajorE0ELSM_0ELNSL_8SaturateE0EEEEEENS4_6LayoutISC_NS5_IJNSA_ILi0EEESR_SR_EEEEENS5_IJNS4_10UnderscoreESU_SU_EEEEENS4_13SM90_TMA_LOADENS4_14ComposedLayoutINS4_7SwizzleILi2ELi4ELi3EEENS4_18smem_ptr_flag_bitsILi8EEENSQ_INS5_IJNSA_ILi8EEESE_EEENS5_IJSE_SB_EEEEEEEvNS4_8identityESX_S17_vS18_EENS_8epilogue10collective18CollectiveEpilogueINS1A_23Sm100TmaWarpSpecializedILi4ELi2ELi32ELb0ELb0EEEJSG_NS5_IJNSQ_ISE_SB_EES1F_EEEaSH_aSH_NS1A_6fusion15FusionCallbacksIS1E_NS1H_17LinearCombinationIaiaiLNS_15FloatRoundStyleE2EEESG_S1G_JEEENS4_5SM1004TMEM4LOAD26SM100_TMEM_LOAD_16dp32b32xESX_S17_NS4_39AutoVectorizingCopyWithAssumedAlignmentILi128EEENS4_14SM90_TMA_STOREES17_S1S_S1S_EEEvvEEEEvNT_6ParamsE --------------------------
	.section	.nv.info._ZN7cutlass13device_kernelINS_4gemm6kernel13GemmUniversalIN4cute5tupleIJiiiiEEENS1_10collective13CollectiveMmaINS1_35MainloopSm100TmaUmmaWarpSpecializedILi10ELi2ELi4ENS5_IJNS4_1CILi1EEESB_SB_EEEEENS5_IJNSA_ILi64EEENSA_ILi256EEESE_EEEaNS5_IJlSB_lEEEaSH_NS4_8TiledMMAINS4_8MMA_AtomIJNS4_15SM100_MMA_S8_SSIaaiLi64ELi256ELNS4_4UMMA5MajorE0ELSM_0ELNSL_8SaturateE0EEEEEENS4_6LayoutISC_NS5_IJNSA_ILi0EEESR_SR_EEEEENS5_IJNS4_10UnderscoreESU_SU_EEEEENS4_13SM90_TMA_LOADENS4_14ComposedLayoutINS4_7SwizzleILi2ELi4ELi3EEENS4_18smem_ptr_flag_bitsILi8EEENSQ_INS5_IJNSA_ILi8EEESE_EEENS5_IJSE_SB_EEEEEEEvNS4_8identityESX_S17_vS18_EENS_8epilogue10collective18CollectiveEpilogueINS1A_23Sm100TmaWarpSpecializedILi4ELi2ELi32ELb0ELb0EEEJSG_NS5_IJNSQ_ISE_SB_EES1F_EEEaSH_aSH_NS1A_6fusion15FusionCallbacksIS1E_NS1H_17LinearCombinationIaiaiLNS_15FloatRoundStyleE2EEESG_S1G_JEEENS4_5SM1004TMEM4LOAD26SM100_TMEM_LOAD_16dp32b32xESX_S17_NS4_39AutoVectorizingCopyWithAssumedAlignmentILi128EEENS4_14SM90_TMA_STOREES17_S1S_S1S_EEEvvEEEEvNT_6ParamsE,"",@"SHT_CUDA_INFO"
	.sectionflags	@""
	.align	4


	//----- nvinfo : EIATTR_CUDA_API_VERSION
	.align		4
        /*0000*/ 	.byte	0x04, 0x37
        /*0002*/ 	.short	(.L_32 - .L_31)
.L_31:
        /*0004*/ 	.word	0x00000082


	//----- nvinfo : EIATTR_KPARAM_INFO
	.align		4
.L_32:
        /*0008*/ 	.byte	0x04, 0x17
        /*000a*/ 	.short	(.L_34 - .L_33)
.L_33:
        /*000c*/ 	.word	0x00000000
        /*0010*/ 	.short	0x0000
        /*0012*/ 	.short	0x0000
        /*0014*/ 	.byte	0x00, 0xf0, 0x01, 0x20


	//----- nvinfo : EIATTR_AT_ENTRY_FRAGMENTS
	.align		4
.L_34:
        /*0018*/ 	.byte	0x04, 0x4f
        /*001a*/ 	.short	(.L_36 - .L_35)


	//   ....[0]....
.L_35:
        /*001c*/ 	.word	0x00000006


	//----- nvinfo : EIATTR_RESERVED_SMEM_USED
	.align		4
.L_36:
        /*0020*/ 	.byte	0x01, 0x41
	.zero		2


	//----- nvinfo : EIATTR_SPARSE_MMA_MASK
	.align		4
        /*0024*/ 	.byte	0x03, 0x50
        /*0026*/ 	.short	0x0000


	//----- nvinfo : EIATTR_TCGEN05_1CTA_USED
	.align		4
        /*0028*/ 	.byte	0x01, 0x51
	.zero		2


	//----- nvinfo : EIATTR_MAXREG_COUNT
	.align		4
        /*002c*/ 	.byte	0x03, 0x1b
        /*002e*/ 	.short	0x00ff


	//----- nvinfo : EIATTR_NUM_BARRIERS
	.align		4
        /*0030*/ 	.byte	0x02, 0x4c
        /*0032*/ 	.byte	0x07
	.zero		1


	//----- nvinfo : EIATTR_EXTERNS
	.align		4
        /*0034*/ 	.byte	0x04, 0x0f
        /*0036*/ 	.short	(.L_38 - .L_37)


	//   ....[0]....
	.align		4
.L_37:
        /*0038*/ 	.word	index@(__assertfail)


	//----- nvinfo : EIATTR_MERCURY_ISA_VERSION
	.align		4
.L_38:
        /*003c*/ 	.byte	0x03, 0x5f
        /*003e*/ 	.short	0x0101


	//----- nvinfo : EIATTR_INT_WARP_WIDE_INSTR_OFFSETS
	.align		4
        /*0040*/ 	.byte	0x04, 0x31
        /*0042*/ 	.short	(.L_40 - .L_39)


	//   ....[0]....
.L_39:
        /*0044*/ 	.word	0x00001ed0


	//   ....[1]....
        /*0048*/ 	.word	0x00003c00


	//   ....[2]....
        /*004c*/ 	.word	0x00003c20


	//   ....[3]....
        /*0050*/ 	.word	0x00003c50


	//   ....[4]....
        /*0054*/ 	.word	0x00004590


	//   ....[5]....
        /*0058*/ 	.word	0x00004600


	//   ....[6]....
        /*005c*/ 	.word	0x000046e0


	//   ....[7]....
        /*0060*/ 	.word	0x00004760


	//   ....[8]....
        /*0064*/ 	.word	0x00004870


	//   ....[9]....
        /*0068*/ 	.word	0x00004900


	//   ....[10]....
        /*006c*/ 	.word	0x00004ae0


	//   ....[11]....
        /*0070*/ 	.word	0x00004c40


	//----- nvinfo : EIATTR_COOP_GROUP_MASK_REGIDS
	.align		4
.L_40:
        /*0074*/ 	.byte	0x04, 0x29
        /*0076*/ 	.short	(.L_42 - .L_41)


	//   ....[0]....
.L_41:
        /*0078*/ 	.word	0xffffffff


	//   ....[1]....
        /*007c*/ 	.word	0xffffffff


	//   ....[2]....
        /*0080*/ 	.word	0xffffffff


	//   ....[3]....
        /*0084*/ 	.word	0xffffffff


	//   ....[4]....
        /*0088*/ 	.word	0xffffffff


	//   ....[5]....
        /*008c*/ 	.word	0xffffffff


	//   ....[6]....
        /*0090*/ 	.word	0xffffffff


	//   ....[7]....
        /*0094*/ 	.word	0xffffffff


	//   ....[8]....
        /*0098*/ 	.word	0xffffffff


	//   ....[9]....
        /*009c*/ 	.word	0xffffffff


	//   ....[10]....
        /*00a0*/ 	.word	0xffffffff


	//   ....[11]....
        /*00a4*/ 	.word	0xffffffff


	//   ....[12]....
        /*00a8*/ 	.word	0xffffffff


	//----- nvinfo : EIATTR_COOP_GROUP_INSTR_OFFSETS
	.align		4
.L_42:
        /*00ac*/ 	.byte	0x04, 0x28
        /*00ae*/ 	.short	(.L_44 - .L_43)


	//   ....[0]....
.L_43:
        /*00b0*/ 	.word	0x00000090


	//   ....[1]....
        /*00b4*/ 	.word	0x000004d0


	//   ....[2]....
        /*00b8*/ 	.word	0x00000730


	//   ....[3]....
        /*00bc*/ 	.word	0x000008d0


	//   ....[4]....
        /*00c0*/ 	.word	0x000009d0


	//   ....[5]....
        /*00c4*/ 	.word	0x00000b40


	//   ....[6]....
        /*00c8*/ 	.word	0x00000ce0


	//   ....[7]....
        /*00cc*/ 	.word	0x00001db0


	//   ....[8]....
        /*00d0*/ 	.word	0x00002ef0


	//   ....[9]....
        /*00d4*/ 	.word	0x00003100


	//   ....[10]....
        /*00d8*/ 	.word	0x00003130


	//   ....[11]....
        /*00dc*/ 	.word	0x00003ae0


	//   ....[12]....
        /*00e0*/ 	.word	0x00003d10


	//----- nvinfo : EIATTR_VRC_CTA_INIT_COUNT
	.align		4
.L_44:
        /*00e4*/ 	.byte	0x02, 0x4a
        /*00e6*/ 	.byte	0x80
	.zero		1


	//----- nvinfo : EIATTR_SYSCALL_OFFSETS
	.align		4
        /*00e8*/ 	.byte	0x04, 0x46
        /*00ea*/ 	.short	(.L_46 - .L_45)


	//   ....[0]....
.L_45:
        /*00ec*/ 	.word	0x000056d0


	//   ....[1]....
        /*00f0*/ 	.word	0x00005810


	//   ....[2]....
        /*00f4*/ 	.word	0x00006010


	//   ....[3]....
        /*00f8*/ 	.word	0x00006dc0


	//   ....[4]....
        /*00fc*/ 	.word	0x00007b00


	//   ....[5]....
        /*0100*/ 	.word	0x00008870


	//----- nvinfo : EIATTR_MBARRIER_INSTR_OFFSETS
	.align		4
.L_46:
        /*0104*/ 	.byte	0x04, 0x39
        /*0106*/ 	.short	(.L_48 - .L_47)


	//   ....[0]....
.L_47:
        /*0108*/ 	.word	0x000005d0
        /*010c*/ 	.word	0x000000ff
        /*0110*/ 	.word	0x00000000
        /*0114*/ 	.short	0x0100
        /*0116*/ 	.byte	0x05
	.zero		1


	//   ....[1]....
        /*0118*/ 	.word	0x000005e0
        /*011c*/ 	.word	0x000000ff
        /*0120*/ 	.word	0x00000050
        /*0124*/ 	.short	0x0100
        /*0126*/ 	.byte	0x05
	.zero		1


	//   ....[2]....
        /*0128*/ 	.word	0x000005f0
        /*012c*/ 	.word	0x000000ff
        /*0130*/ 	.word	0x00000008
        /*0134*/ 	.short	0x0100
        /*0136*/ 	.byte	0x05
	.zero		1


	//   ....[3]....
        /*0138*/ 	.word	0x00000600
        /*013c*/ 	.word	0x000000ff
        /*0140*/ 	.word	0x00000058
        /*0144*/ 	.short	0x0100
        /*0146*/ 	.byte	0x05
	.zero		1


	//   ....[4]....
        /*0148*/ 	.word	0x00000610
        /*014c*/ 	.word	0x000000ff
        /*0150*/ 	.word	0x00000010
        /*0154*/ 	.short	0x0100
        /*0156*/ 	.byte	0x05
	.zero		1


	//   ....[5]....
        /*0158*/ 	.word	0x00000620
        /*015c*/ 	.word	0x000000ff
        /*0160*/ 	.word	0x00000060
        /*0164*/ 	.short	0x0100
        /*0166*/ 	.byte	0x05
	.zero		1


	//   ....[6]....
        /*0168*/ 	.word	0x00000630
        /*016c*/ 	.word	0x000000ff
        /*0170*/ 	.word	0x00000018
        /*0174*/ 	.short	0x0100
        /*0176*/ 	.byte	0x05
	.zero		1


	//   ....[7]....
        /*0178*/ 	.word	0x00000640
        /*017c*/ 	.word	0x000000ff
        /*0180*/ 	.word	0x00000068
        /*0184*/ 	.short	0x0100
        /*0186*/ 	.byte	0x05
	.zero		1


	//   ....[8]....
        /*0188*/ 	.word	0x00000650
        /*018c*/ 	.word	0x000000ff
        /*0190*/ 	.word	0x00000020
        /*0194*/ 	.short	0x0100
        /*0196*/ 	.byte	0x05
	.zero		1


	//   ....[9]....
        /*0198*/ 	.word	0x00000660
        /*019c*/ 	.word	0x000000ff
        /*01a0*/ 	.word	0x00000070
        /*01a4*/ 	.short	0x0100
        /*01a6*/ 	.byte	0x05
	.zero		1


	//   ....[10]....
        /*01a8*/ 	.word	0x00000670
        /*01ac*/ 	.word	0x000000ff
        /*01b0*/ 	.word	0x00000028
        /*01b4*/ 	.short	0x0100
        /*01b6*/ 	.byte	0x05
	.zero		1


	//   ....[11]....
        /*01b8*/ 	.word	0x00000680
        /*01bc*/ 	.word	0x000000ff
        /*01c0*/ 	.word	0x00000078
        /*01c4*/ 	.short	0x0100
        /*01c6*/ 	.byte	0x05
	.zero		1


	//   ....[12]....
        /*01c8*/ 	.word	0x00000690
        /*01cc*/ 	.word	0x000000ff
        /*01d0*/ 	.word	0x00000030
        /*01d4*/ 	.short	0x0100
        /*01d6*/ 	.byte	0x05
	.zero		1


	//   ....[13]....
        /*01d8*/ 	.word	0x000006a0
        /*01dc*/ 	.word	0x000000ff
        /*01e0*/ 	.word	0x00000080
        /*01e4*/ 	.short	0x0100
        /*01e6*/ 	.byte	0x05
	.zero		1


	//   ....[14]....
        /*01e8*/ 	.word	0x000006b0
        /*01ec*/ 	.word	0x000000ff
        /*01f0*/ 	.word	0x00000038
        /*01f4*/ 	.short	0x0100
        /*01f6*/ 	.byte	0x05
	.zero		1


	//   ....[15]....
        /*01f8*/ 	.word	0x000006c0
        /*01fc*/ 	.word	0x000000ff
        /*0200*/ 	.word	0x00000088
        /*0204*/ 	.short	0x0100
        /*0206*/ 	.byte	0x05
	.zero		1


	//   ....[16]....
        /*0208*/ 	.word	0x000006d0
        /*020c*/ 	.word	0x000000ff
        /*0210*/ 	.word	0x00000040
        /*0214*/ 	.short	0x0100
        /*0216*/ 	.byte	0x05
	.zero		1


	//   ....[17]....
        /*0218*/ 	.word	0x000006e0
        /*021c*/ 	.word	0x000000ff
        /*0220*/ 	.word	0x00000090
        /*0224*/ 	.short	0x0100
        /*0226*/ 	.byte	0x05
	.zero		1


	//   ....[18]....
        /*0228*/ 	.word	0x000006f0
        /*022c*/ 	.word	0x000000ff
        /*0230*/ 	.word	0x00000048
        /*0234*/ 	.short	0x0100
        /*0236*/ 	.byte	0x05
	.zero		1


	//   ....[19]....
        /*0238*/ 	.word	0x00000700
        /*023c*/ 	.word	0x000000ff
        /*0240*/ 	.word	0x00000098
        /*0244*/ 	.short	0x0100
        /*0246*/ 	.byte	0x05
	.zero		1


	//   ....[20]....
        /*0248*/ 	.word	0x00000840
        /*024c*/ 	.word	0x000000ff
        /*0250*/ 	.word	0x000000a0
        /*0254*/ 	.short	0x0100
        /*0256*/ 	.byte	0x07
	.zero		1


	//   ....[21]....
        /*0258*/ 	.word	0x00000850
        /*025c*/ 	.word	0x000000ff
        /*0260*/ 	.word	0x000000c0
        /*0264*/ 	.short	0x0100
        /*0266*/ 	.byte	0x07
	.zero		1


	//   ....[22]....
        /*0268*/ 	.word	0x00000860
        /*026c*/ 	.word	0x000000ff
        /*0270*/ 	.word	0x000000a8
        /*0274*/ 	.short	0x0100
        /*0276*/ 	.byte	0x07
	.zero		1


	//   ....[23]....
        /*0278*/ 	.word	0x00000870
        /*027c*/ 	.word	0x000000ff
        /*0280*/ 	.word	0x000000c8
        /*0284*/ 	.short	0x0100
        /*0286*/ 	.byte	0x07
	.zero		1


	//   ....[24]....
        /*0288*/ 	.word	0x00000880
        /*028c*/ 	.word	0x000000ff
        /*0290*/ 	.word	0x000000b0
        /*0294*/ 	.short	0x0100
        /*0296*/ 	.byte	0x07
	.zero		1


	//   ....[25]....
        /*0298*/ 	.word	0x00000890
        /*029c*/ 	.word	0x000000ff
        /*02a0*/ 	.word	0x000000d0
        /*02a4*/ 	.short	0x0100
        /*02a6*/ 	.byte	0x07
	.zero		1


	//   ....[26]....
        /*02a8*/ 	.word	0x000008a0
        /*02ac*/ 	.word	0x000000ff
        /*02b0*/ 	.word	0x000000b8
        /*02b4*/ 	.short	0x0100
        /*02b6*/ 	.byte	0x07
	.zero		1


	//   ....[27]....
        /*02b8*/ 	.word	0x000008b0
        /*02bc*/ 	.word	0x000000ff
        /*02c0*/ 	.word	0x000000d8
        /*02c4*/ 	.short	0x0100
        /*02c6*/ 	.byte	0x07
	.zero		1


	//   ....[28]....
        /*02c8*/ 	.word	0x000009a0
        /*02cc*/ 	.word	0x000000ff
        /*02d0*/ 	.word	0x000000e0
        /*02d4*/ 	.short	0x0100
        /*02d6*/ 	.byte	0x05
	.zero		1


	//   ....[29]....
        /*02d8*/ 	.word	0x000009b0
        /*02dc*/ 	.word	0x000000ff
        /*02e0*/ 	.word	0x000000e8
        /*02e4*/ 	.short	0x0100
        /*02e6*/ 	.byte	0x05
	.zero		1


	//   ....[30]....
        /*02e8*/ 	.word	0x00000af0
        /*02ec*/ 	.word	0x000000ff
        /*02f0*/ 	.word	0x000000f0
        /*02f4*/ 	.short	0x0100
        /*02f6*/ 	.byte	0x05
	.zero		1


	//   ....[31]....
        /*02f8*/ 	.word	0x00000b00
        /*02fc*/ 	.word	0x000000ff
        /*0300*/ 	.word	0x00000100
        /*0304*/ 	.short	0x0100
        /*0306*/ 	.byte	0x05
	.zero		1


	//   ....[32]....
        /*0308*/ 	.word	0x00000b10
        /*030c*/ 	.word	0x000000ff
        /*0310*/ 	.word	0x000000f8
        /*0314*/ 	.short	0x0100
        /*0316*/ 	.byte	0x05
	.zero		1


	//   ....[33]....
        /*0318*/ 	.word	0x00000b20
        /*031c*/ 	.word	0x000000ff
        /*0320*/ 	.word	0x00000108
        /*0324*/ 	.short	0x0100
        /*0326*/ 	.byte	0x05
	.zero		1


	//   ....[34]....
        /*0328*/ 	.word	0x00000c50
        /*032c*/ 	.word	0x000000ff
        /*0330*/ 	.word	0x00000110
        /*0334*/ 	.short	0x0100
        /*0336*/ 	.byte	0x07
	.zero		1


	//   ....[35]....
        /*0338*/ 	.word	0x00000c60
        /*033c*/ 	.word	0x000000ff
        /*0340*/ 	.word	0x00000130
        /*0344*/ 	.short	0x0100
        /*0346*/ 	.byte	0x07
	.zero		1


	//   ....[36]....
        /*0348*/ 	.word	0x00000c70
        /*034c*/ 	.word	0x000000ff
        /*0350*/ 	.word	0x00000118
        /*0354*/ 	.short	0x0100
        /*0356*/ 	.byte	0x07
	.zero		1


	//   ....[37]....
        /*0358*/ 	.word	0x00000c80
        /*035c*/ 	.word	0x000000ff
        /*0360*/ 	.word	0x00000138
        /*0364*/ 	.short	0x0100
        /*0366*/ 	.byte	0x07
	.zero		1


	//   ....[38]....
        /*0368*/ 	.word	0x00000c90
        /*036c*/ 	.word	0x000000ff
        /*0370*/ 	.word	0x00000120
        /*0374*/ 	.short	0x0100
        /*0376*/ 	.byte	0x07
	.zero		1


	//   ....[39]....
        /*0378*/ 	.word	0x00000ca0
        /*037c*/ 	.word	0x000000ff
        /*0380*/ 	.word	0x00000140
        /*0384*/ 	.short	0x0100
        /*0386*/ 	.byte	0x07
	.zero		1


	//   ....[40]....
        /*0388*/ 	.word	0x00000cb0
        /*038c*/ 	.word	0x000000ff
        /*0390*/ 	.word	0x00000128
        /*0394*/ 	.short	0x0100
        /*0396*/ 	.byte	0x07
	.zero		1


	//   ....[41]....
        /*0398*/ 	.word	0x00000cc0
        /*039c*/ 	.word	0x000000ff
        /*03a0*/ 	.word	0x00000148
        /*03a4*/ 	.short	0x0100
        /*03a6*/ 	.byte	0x07
	.zero		1


	//   ....[42]....
        /*03a8*/ 	.word	0x00000db0
        /*03ac*/ 	.word	0x000000ff
        /*03b0*/ 	.word	0x00000150
        /*03b4*/ 	.short	0x0100
        /*03b6*/ 	.byte	0x05
	.zero		1


	//   ....[43]....
        /*03b8*/ 	.word	0x00000dc0
        /*03bc*/ 	.word	0x000000ff
        /*03c0*/ 	.word	0x00000160
        /*03c4*/ 	.short	0x0100
        /*03c6*/ 	.byte	0x05
	.zero		1


	//   ....[44]....
        /*03c8*/ 	.word	0x00000dd0
        /*03cc*/ 	.word	0x000000ff
        /*03d0*/ 	.word	0x00000158
        /*03d4*/ 	.short	0x0100
        /*03d6*/ 	.byte	0x05
	.zero		1


	//   ....[45]....
        /*03d8*/ 	.word	0x00000de0
        /*03dc*/ 	.word	0x000000ff
        /*03e0*/ 	.word	0x00000168
        /*03e4*/ 	.short	0x0100
        /*03e6*/ 	.byte	0x05
	.zero		1


	//   ....[46]....
        /*03e8*/ 	.word	0x000016b0
        /*03ec*/ 	.word	0x00000003
        /*03f0*/ 	.word	0x00000160
        /*03f4*/ 	.short	0x010a
        /*03f6*/ 	.byte	0xff
	.zero		1


	//   ....[47]....
        /*03f8*/ 	.word	0x000016e0
        /*03fc*/ 	.word	0x00000003
        /*0400*/ 	.word	0x00000150
        /*0404*/ 	.short	0x0101
        /*0406*/ 	.byte	0xff
	.zero		1


	//   ....[48]....
        /*0408*/ 	.word	0x000017b0
        /*040c*/ 	.word	0x000000ff
        /*0410*/ 	.word	0x00000050
        /*0414*/ 	.short	0x010a
        /*0416*/ 	.byte	0x08
	.zero		1


	//   ....[49]....
        /*0418*/ 	.word	0x00001850
        /*041c*/ 	.word	0x000000ff
        /*0420*/ 	.word	0x00000050
        /*0424*/ 	.short	0x010a
        /*0426*/ 	.byte	0x21
	.zero		1


	//   ....[50]....
        /*0428*/ 	.word	0x000019a0
        /*042c*/ 	.word	0x000000ff
        /*0430*/ 	.word	0x00000050
        /*0434*/ 	.short	0x010a
        /*0436*/ 	.byte	0x08
	.zero		1


	//   ....[51]....
        /*0438*/ 	.word	0x00001ab0
        /*043c*/ 	.word	0x000000ff
        /*0440*/ 	.word	0x000000e8
        /*0444*/ 	.short	0x0101
        /*0446*/ 	.byte	0x04
	.zero		1


	//   ....[52]....
        /*0448*/ 	.word	0x00001ad0
        /*044c*/ 	.word	0x000000ff
        /*0450*/ 	.word	0x00000050
        /*0454*/ 	.short	0x010a
        /*0456*/ 	.byte	0x08
	.zero		1


	//   ....[53]....
        /*0458*/ 	.word	0x00001b50
        /*045c*/ 	.word	0x000000ff
        /*0460*/ 	.word	0x00000050
        /*0464*/ 	.short	0x010a
        /*0466*/ 	.byte	0x11
	.zero		1


	//   ....[54]....
        /*0468*/ 	.word	0x00001ca0
        /*046c*/ 	.word	0x000000ff
        /*0470*/ 	.word	0x00000050
        /*0474*/ 	.short	0x010a
        /*0476*/ 	.byte	0x08
	.zero		1


	//   ....[55]....
        /*0478*/ 	.word	0x00001de0
        /*047c*/ 	.word	0x00000002
        /*0480*/ 	.word	0x000000f0
        /*0484*/ 	.short	0x010a
        /*0486*/ 	.byte	0xff
	.zero		1


	//   ....[56]....
        /*0488*/ 	.word	0x00001ea0
        /*048c*/ 	.word	0x00000002
        /*0490*/ 	.word	0x00000000
        /*0494*/ 	.short	0x0101
        /*0496*/ 	.byte	0xff
	.zero		1


	//   ....[57]....
        /*0498*/ 	.word	0x00002400
        /*049c*/ 	.word	0x000000ff
        /*04a0*/ 	.word	0x00000000
        /*04a4*/ 	.short	0x010a
        /*04a6*/ 	.byte	0x05
	.zero		1


	//   ....[58]....
        /*04a8*/ 	.word	0x00002490
        /*04ac*/ 	.word	0x000000ff
        /*04b0*/ 	.word	0x00000000
        /*04b4*/ 	.short	0x010a
        /*04b6*/ 	.byte	0x05
	.zero		1


	//   ....[59]....
        /*04b8*/ 	.word	0x00002520
        /*04bc*/ 	.word	0x000000ff
        /*04c0*/ 	.word	0x00000000
        /*04c4*/ 	.short	0x010a
        /*04c6*/ 	.byte	0x05
	.zero		1


	//   ....[60]....
        /*04c8*/ 	.word	0x000025b0
        /*04cc*/ 	.word	0x000000ff
        /*04d0*/ 	.word	0x00000000
        /*04d4*/ 	.short	0x010a
        /*04d6*/ 	.byte	0x05
	.zero		1


	//   ....[61]....
        /*04d8*/ 	.word	0x00002640
        /*04dc*/ 	.word	0x000000ff
        /*04e0*/ 	.word	0x00000000
        /*04e4*/ 	.short	0x010a
        /*04e6*/ 	.byte	0x05
	.zero		1


	//   ....[62]....
        /*04e8*/ 	.word	0x000026d0
        /*04ec*/ 	.word	0x000000ff
        /*04f0*/ 	.word	0x00000000
        /*04f4*/ 	.short	0x010a
        /*04f6*/ 	.byte	0x05
	.zero		1


	//   ....[63]....
        /*04f8*/ 	.word	0x00002760
        /*04fc*/ 	.word	0x000000ff
        /*0500*/ 	.word	0x00000000
        /*0504*/ 	.short	0x010a
        /*0506*/ 	.byte	0x05
	.zero		1


	//   ....[64]....
        /*0508*/ 	.word	0x000027f0
        /*050c*/ 	.word	0x000000ff
        /*0510*/ 	.word	0x00000000
        /*0514*/ 	.short	0x010a
        /*0516*/ 	.byte	0x05
	.zero		1


	//   ....[65]....
        /*0518*/ 	.word	0x00002880
        /*051c*/ 	.word	0x000000ff
        /*0520*/ 	.word	0x00000000
        /*0524*/ 	.short	0x010a
        /*0526*/ 	.byte	0x05
	.zero		1


	//   ....[66]....
        /*0528*/ 	.word	0x00002920
        /*052c*/ 	.word	0x00000000
        /*0530*/ 	.word	0x00000000
        /*0534*/ 	.short	0x010a
        /*0536*/ 	.byte	0xff
	.zero		1


	//   ....[67]....
        /*0538*/ 	.word	0x00002a40
        /*053c*/ 	.word	0x00000000
        /*0540*/ 	.word	0x00000150
        /*0544*/ 	.short	0x010a
        /*0546*/ 	.byte	0xff
	.zero		1


	//   ....[68]....
        /*0548*/ 	.word	0x00002aa0
        /*054c*/ 	.word	0x00000004
        /*0550*/ 	.word	0x00000000
        /*0554*/ 	.short	0x0101
        /*0556*/ 	.byte	0xff
	.zero		1


	//   ....[69]....
        /*0558*/ 	.word	0x00002ac0
        /*055c*/ 	.word	0x000000ff
        /*0560*/ 	.word	0x00000100
        /*0564*/ 	.short	0x010a
        /*0566*/ 	.byte	0x05
	.zero		1


	//   ....[70]....
        /*0568*/ 	.word	0x00002be0
        /*056c*/ 	.word	0x00000000
        /*0570*/ 	.word	0x000000f0
        /*0574*/ 	.short	0x010a
        /*0576*/ 	.byte	0xff
	.zero		1


	//   ....[71]....
        /*0578*/ 	.word	0x00002cf0
        /*057c*/ 	.word	0x00000000
        /*0580*/ 	.word	0x00000000
        /*0584*/ 	.short	0x0101
        /*0586*/ 	.byte	0xff
	.zero		1


	//   ....[72]....
        /*0588*/ 	.word	0x00002d80
        /*058c*/ 	.word	0x000000ff
        /*0590*/ 	.word	0x00000100
        /*0594*/ 	.short	0x0106
        /*0596*/ 	.byte	0x05
	.zero		1


	//   ....[73]....
        /*0598*/ 	.word	0x00002da0
        /*059c*/ 	.word	0x000000ff
        /*05a0*/ 	.word	0x00000100
        /*05a4*/ 	.short	0x010a
        /*05a6*/ 	.byte	0x05
	.zero		1


	//   ....[74]....
        /*05a8*/ 	.word	0x00002e30
        /*05ac*/ 	.word	0x000000ff
        /*05b0*/ 	.word	0x00000100
        /*05b4*/ 	.short	0x0106
        /*05b6*/ 	.byte	0x04
	.zero		1


	//   ....[75]....
        /*05b8*/ 	.word	0x00002e70
        /*05bc*/ 	.word	0x00000000
        /*05c0*/ 	.word	0x00000100
        /*05c4*/ 	.short	0x010a
        /*05c6*/ 	.byte	0xff
	.zero		1


	//   ....[76]....
        /*05c8*/ 	.word	0x00003370
        /*05cc*/ 	.word	0x00000000
        /*05d0*/ 	.word	0x000000f0
        /*05d4*/ 	.short	0x010a
        /*05d6*/ 	.byte	0xff
	.zero		1


	//   ....[77]....
        /*05d8*/ 	.word	0x00003470
        /*05dc*/ 	.word	0x00000003
        /*05e0*/ 	.word	0x00000000
        /*05e4*/ 	.short	0x0101
        /*05e6*/ 	.byte	0xff
	.zero		1


	//   ....[78]....
        /*05e8*/ 	.word	0x00003480
        /*05ec*/ 	.word	0x000000ff
        /*05f0*/ 	.word	0x00000000
        /*05f4*/ 	.short	0x010a
        /*05f6*/ 	.byte	0x04
	.zero		1


	//   ....[79]....
        /*05f8*/ 	.word	0x00003500
        /*05fc*/ 	.word	0x000000ff
        /*0600*/ 	.word	0x00000130
        /*0604*/ 	.short	0x010a
        /*0606*/ 	.byte	0x08
	.zero		1


	//   ....[80]....
        /*0608*/ 	.word	0x000035e0
        /*060c*/ 	.word	0x000000ff
        /*0610*/ 	.word	0x00000000
        /*0614*/ 	.short	0x010a
        /*0616*/ 	.byte	0x07
	.zero		1


	//   ....[81]....
        /*0618*/ 	.word	0x00003720
        /*061c*/ 	.word	0x000000ff
        /*0620*/ 	.word	0x00000000
        /*0624*/ 	.short	0x010a
        /*0626*/ 	.byte	0x04
	.zero		1


	//   ....[82]....
        /*0628*/ 	.word	0x00003910
        /*062c*/ 	.word	0x000000ff
        /*0630*/ 	.word	0x00000000
        /*0634*/ 	.short	0x010a
        /*0636*/ 	.byte	0x05
	.zero		1


	//   ....[83]....
        /*0638*/ 	.word	0x000039a0
        /*063c*/ 	.word	0x000000ff
        /*0640*/ 	.word	0x00000000
        /*0644*/ 	.short	0x010a
        /*0646*/ 	.byte	0x05
	.zero		1


	//   ....[84]....
        /*0648*/ 	.word	0x00003a30
        /*064c*/ 	.word	0x000000ff
        /*0650*/ 	.word	0x00000000
        /*0654*/ 	.short	0x010a
        /*0656*/ 	.byte	0x05
	.zero		1


	//   ....[85]....
        /*0658*/ 	.word	0x00003ac0
        /*065c*/ 	.word	0x000000ff
        /*0660*/ 	.word	0x00000000
        /*0664*/ 	.short	0x010a
        /*0666*/ 	.byte	0x07
	.zero		1


	//   ....[86]....
        /*0668*/ 	.word	0x00003f40
        /*066c*/ 	.word	0x00000000
        /*0670*/ 	.word	0x000000f0
        /*0674*/ 	.short	0x010a
        /*0676*/ 	.byte	0xff
	.zero		1


	//   ....[87]....
        /*0678*/ 	.word	0x00004000
        /*067c*/ 	.word	0x00000000
        /*0680*/ 	.word	0x00000000
        /*0684*/ 	.short	0x0101
        /*0686*/ 	.byte	0xff
	.zero		1


	//   ....[88]....
        /*0688*/ 	.word	0x00004320
        /*068c*/ 	.word	0x000000ff
        /*0690*/ 	.word	0x000000e8
        /*0694*/ 	.short	0x010a
        /*0696*/ 	.byte	0x07
	.zero		1


	//   ....[89]....
        /*0698*/ 	.word	0x00004510
        /*069c*/ 	.word	0x000000ff
        /*06a0*/ 	.word	0x000000c0
        /*06a4*/ 	.short	0x010a
        /*06a6*/ 	.byte	0x07
	.zero		1


	//   ....[90]....
        /*06a8*/ 	.word	0x00004680
        /*06ac*/ 	.word	0x000000ff
        /*06b0*/ 	.word	0x000000a0
        /*06b4*/ 	.short	0x010b
        /*06b6*/ 	.byte	0x07
	.zero		1


	//   ....[91]....
        /*06b8*/ 	.word	0x00004690
        /*06bc*/ 	.word	0x000000ff
        /*06c0*/ 	.word	0x00000000
        /*06c4*/ 	.short	0x0101
        /*06c6*/ 	.byte	0x08
	.zero		1


	//   ....[92]....
        /*06c8*/ 	.word	0x000046b0
        /*06cc*/ 	.word	0x000000ff
        /*06d0*/ 	.word	0x000000c8
        /*06d4*/ 	.short	0x010a
        /*06d6*/ 	.byte	0x07
	.zero		1


	//   ....[93]....
        /*06d8*/ 	.word	0x00004810
        /*06dc*/ 	.word	0x000000ff
        /*06e0*/ 	.word	0x000000a8
        /*06e4*/ 	.short	0x010b
        /*06e6*/ 	.byte	0x07
	.zero		1


	//   ....[94]....
        /*06e8*/ 	.word	0x00004820
        /*06ec*/ 	.word	0x000000ff
        /*06f0*/ 	.word	0x00000000
        /*06f4*/ 	.short	0x0101
        /*06f6*/ 	.byte	0x08
	.zero		1


	//   ....[95]....
        /*06f8*/ 	.word	0x00004830
        /*06fc*/ 	.word	0x000000ff
        /*0700*/ 	.word	0x000000d0
        /*0704*/ 	.short	0x010a
        /*0706*/ 	.byte	0x07
	.zero		1


	//   ....[96]....
        /*0708*/ 	.word	0x000049d0
        /*070c*/ 	.word	0x000000ff
        /*0710*/ 	.word	0x000000b0
        /*0714*/ 	.short	0x010b
        /*0716*/ 	.byte	0x07
	.zero		1


	//   ....[97]....
        /*0718*/ 	.word	0x00004a40
        /*071c*/ 	.word	0x000000ff
        /*0720*/ 	.word	0x00000000
        /*0724*/ 	.short	0x0101
        /*0726*/ 	.byte	0x08
	.zero		1


	//   ....[98]....
        /*0728*/ 	.word	0x00004a70
        /*072c*/ 	.word	0x000000ff
        /*0730*/ 	.word	0x000000d8
        /*0734*/ 	.short	0x010a
        /*0736*/ 	.byte	0x07
	.zero		1


	//   ....[99]....
        /*0738*/ 	.word	0x00004c80
        /*073c*/ 	.word	0x000000ff
        /*0740*/ 	.word	0x000000b8
        /*0744*/ 	.short	0x010b
        /*0746*/ 	.byte	0x07
	.zero		1


	//   ....[100]....
        /*0748*/ 	.word	0x00004ca0
        /*074c*/ 	.word	0x000000ff
        /*0750*/ 	.word	0x00000000
        /*0754*/ 	.short	0x0101
        /*0756*/ 	.byte	0x0d
	.zero		1


	//   ....[101]....
        /*0758*/ 	.word	0x00004cd0
        /*075c*/ 	.word	0x000000ff
        /*0760*/ 	.word	0x000000c0
        /*0764*/ 	.short	0x010a
        /*0766*/ 	.byte	0x07
	.zero		1


	//   ....[102]....
        /*0768*/ 	.word	0x00004cf0
        /*076c*/ 	.word	0x000000ff
        /*0770*/ 	.word	0x000000c8
        /*0774*/ 	.short	0x010a
        /*0776*/ 	.byte	0x07
	.zero		1


	//   ....[103]....
        /*0778*/ 	.word	0x00004d10
        /*077c*/ 	.word	0x000000ff
        /*0780*/ 	.word	0x000000d0
        /*0784*/ 	.short	0x010a
        /*0786*/ 	.byte	0x07
	.zero		1


	//   ....[104]....
        /*0788*/ 	.word	0x00004d50
        /*078c*/ 	.word	0x00000000
        /*0790*/ 	.word	0x000000d8
        /*0794*/ 	.short	0x010a
        /*0796*/ 	.byte	0xff
	.zero		1


	//   ....[105]....
        /*0798*/ 	.word	0x000050a0
        /*079c*/ 	.word	0x00000000
        /*07a0*/ 	.word	0x000000f0
        /*07a4*/ 	.short	0x010a
        /*07a6*/ 	.byte	0xff
	.zero		1


	//   ....[106]....
        /*07a8*/ 	.word	0x000051b0
        /*07ac*/ 	.word	0x00000000
        /*07b0*/ 	.word	0x00000000
        /*07b4*/ 	.short	0x0101
        /*07b6*/ 	.byte	0xff
	.zero		1


	//   ....[107]....
        /*07b8*/ 	.word	0x00005c00
        /*07bc*/ 	.word	0x00000000
        /*07c0*/ 	.word	0x000000a0
        /*07c4*/ 	.short	0x010a
        /*07c6*/ 	.byte	0xff
	.zero		1


	//   ....[108]....
        /*07c8*/ 	.word	0x00005c70
        /*07cc*/ 	.word	0x0000006c
        /*07d0*/ 	.word	0x00000110
        /*07d4*/ 	.short	0x010a
        /*07d6*/ 	.byte	0xff
	.zero		1


	//   ....[109]....
        /*07d8*/ 	.word	0x00005d50
        /*07dc*/ 	.word	0x00000000
        /*07e0*/ 	.word	0x000000a0
        /*07e4*/ 	.short	0x010a
        /*07e6*/ 	.byte	0xff
	.zero		1


	//   ....[110]....
        /*07e8*/ 	.word	0x00005e70
        /*07ec*/ 	.word	0x00000000
        /*07f0*/ 	.word	0x00000000
        /*07f4*/ 	.short	0x0101
        /*07f6*/ 	.byte	0xff
	.zero		1


	//   ....[111]....
        /*07f8*/ 	.word	0x00005ef0
        /*07fc*/ 	.word	0x0000006c
        /*0800*/ 	.word	0x00000110
        /*0804*/ 	.short	0x010a
        /*0806*/ 	.byte	0xff
	.zero		1


	//   ....[112]....
        /*0808*/ 	.word	0x00006a70
        /*080c*/ 	.word	0x00000037
        /*0810*/ 	.word	0x000000a0
        /*0814*/ 	.short	0x010a
        /*0816*/ 	.byte	0xff
	.zero		1


	//   ....[113]....
        /*0818*/ 	.word	0x00006b20
        /*081c*/ 	.word	0x00000037
        /*0820*/ 	.word	0x000000a0
        /*0824*/ 	.short	0x010a
        /*0826*/ 	.byte	0xff
	.zero		1


	//   ....[114]....
        /*0828*/ 	.word	0x00006c40
        /*082c*/ 	.word	0x00000000
        /*0830*/ 	.word	0x00000000
        /*0834*/ 	.short	0x0101
        /*0836*/ 	.byte	0xff
	.zero		1


	//   ....[115]....
        /*0838*/ 	.word	0x000077b0
        /*083c*/ 	.word	0x00000049
        /*0840*/ 	.word	0x000000a0
        /*0844*/ 	.short	0x010a
        /*0846*/ 	.byte	0xff
	.zero		1


	//   ....[116]....
        /*0848*/ 	.word	0x00007860
        /*084c*/ 	.word	0x00000049
        /*0850*/ 	.word	0x000000a0
        /*0854*/ 	.short	0x010a
        /*0856*/ 	.byte	0xff
	.zero		1


	//   ....[117]....
        /*0858*/ 	.word	0x00007980
        /*085c*/ 	.word	0x00000002
        /*0860*/ 	.word	0x00000000
        /*0864*/ 	.short	0x0101
        /*0866*/ 	.byte	0xff
	.zero		1


	//   ....[118]....
        /*0868*/ 	.word	0x00008520
        /*086c*/ 	.word	0x0000004c
        /*0870*/ 	.word	0x000000a0
        /*0874*/ 	.short	0x010a
        /*0876*/ 	.byte	0xff
	.zero		1


	//   ....[119]....
        /*0878*/ 	.word	0x000085d0
        /*087c*/ 	.word	0x0000004c
        /*0880*/ 	.word	0x000000a0
        /*0884*/ 	.short	0x010a
        /*0886*/ 	.byte	0xff
	.zero		1


	//   ....[120]....
        /*0888*/ 	.word	0x000086f0
        /*088c*/ 	.word	0x00000000
        /*0890*/ 	.word	0x00000000
        /*0894*/ 	.short	0x0101
        /*0896*/ 	.byte	0xff
	.zero		1


	//   ....[121]....
        /*0898*/ 	.word	0x00008aa0
        /*089c*/ 	.word	0x000000ff
        /*08a0*/ 	.word	0x00000000
        /*08a4*/ 	.short	0x0101
        /*08a6*/ 	.byte	0x05
	.zero		1


	//   ....[122]....
        /*08a8*/ 	.word	0x000093e0
        /*08ac*/ 	.word	0x00000003
        /*08b0*/ 	.word	0x00000160
        /*08b4*/ 	.short	0x010a
        /*08b6*/ 	.byte	0xff
	.zero		1


	//   ....[123]....
        /*08b8*/ 	.word	0x00009440
        /*08bc*/ 	.word	0x00000002
        /*08c0*/ 	.word	0x00000050
        /*08c4*/ 	.short	0x010a
        /*08c6*/ 	.byte	0xff
	.zero		1


	//   ....[124]....
        /*08c8*/ 	.word	0x000094a0
        /*08cc*/ 	.word	0x00000002
        /*08d0*/ 	.word	0x00000050
        /*08d4*/ 	.short	0x010a
        /*08d6*/ 	.byte	0xff
	.zero		1


	//   ....[125]....
        /*08d8*/ 	.word	0x000094f0
        /*08dc*/ 	.word	0x00000002
        /*08e0*/ 	.word	0x000000f0
        /*08e4*/ 	.short	0x010a
        /*08e6*/ 	.byte	0xff
	.zero		1


	//   ....[126]....
        /*08e8*/ 	.word	0x00009550
        /*08ec*/ 	.word	0x00000000
        /*08f0*/ 	.word	0x00000000
        /*08f4*/ 	.short	0x010a
        /*08f6*/ 	.byte	0xff
	.zero		1


	//   ....[127]....
        /*08f8*/ 	.word	0x000095b0
        /*08fc*/ 	.word	0x00000000
        /*0900*/ 	.word	0x00000000
        /*0904*/ 	.short	0x010a
        /*0906*/ 	.byte	0xff
	.zero		1


	//   ....[128]....
        /*0908*/ 	.word	0x00009610
        /*090c*/ 	.word	0x00000000
        /*0910*/ 	.word	0x00000000
        /*0914*/ 	.short	0x010a
        /*0916*/ 	.byte	0xff
	.zero		1


	//   ....[129]....
        /*0918*/ 	.word	0x00009670
        /*091c*/ 	.word	0x00000000
        /*0920*/ 	.word	0x00000000
        /*0924*/ 	.short	0x010a
        /*0926*/ 	.byte	0xff
	.zero		1


	//   ....[130]....
        /*0928*/ 	.word	0x000096d0
        /*092c*/ 	.word	0x00000000
        /*0930*/ 	.word	0x00000000
        /*0934*/ 	.short	0x010a
        /*0936*/ 	.byte	0xff
	.zero		1


	//   ....[131]....
        /*0938*/ 	.word	0x00009730
        /*093c*/ 	.word	0x00000000
        /*0940*/ 	.word	0x00000000
        /*0944*/ 	.short	0x010a
        /*0946*/ 	.byte	0xff
	.zero		1


	//   ....[132]....
        /*0948*/ 	.word	0x00009790
        /*094c*/ 	.word	0x00000000
        /*0950*/ 	.word	0x00000000
        /*0954*/ 	.short	0x010a
        /*0956*/ 	.byte	0xff
	.zero		1


	//   ....[133]....
        /*0958*/ 	.word	0x000097f0
        /*095c*/ 	.word	0x00000000
        /*0960*/ 	.word	0x00000000
        /*0964*/ 	.short	0x010a
        /*0966*/ 	.byte	0xff
	.zero		1


	//   ....[134]....
        /*0968*/ 	.word	0x00009850
        /*096c*/ 	.word	0x00000000
        /*0970*/ 	.word	0x00000000
        /*0974*/ 	.short	0x010a
        /*0976*/ 	.byte	0xff
	.zero		1


	//   ....[135]....
        /*0978*/ 	.word	0x000098a0
        /*097c*/ 	.word	0x00000000
        /*0980*/ 	.word	0x00000150
        /*0984*/ 	.short	0x010a
        /*0986*/ 	.byte	0xff
	.zero		1


	//   ....[136]....
        /*0988*/ 	.word	0x00009900
        /*098c*/ 	.word	0x00000000
        /*0990*/ 	.word	0x00000100
        /*0994*/ 	.short	0x010a
        /*0996*/ 	.byte	0xff
	.zero		1


	//   ....[137]....
        /*0998*/ 	.word	0x00009950
        /*099c*/ 	.word	0x00000000
        /*09a0*/ 	.word	0x000000f0
        /*09a4*/ 	.short	0x010a
        /*09a6*/ 	.byte	0xff
	.zero		1


	//   ....[138]....
        /*09a8*/ 	.word	0x000099b0
        /*09ac*/ 	.word	0x00000000
        /*09b0*/ 	.word	0x00000100
        /*09b4*/ 	.short	0x010a
        /*09b6*/ 	.byte	0xff
	.zero		1


	//   ....[139]....
        /*09b8*/ 	.word	0x00009a00
        /*09bc*/ 	.word	0x00000000
        /*09c0*/ 	.word	0x000000f0
        /*09c4*/ 	.short	0x010a
        /*09c6*/ 	.byte	0xff
	.zero		1


	//   ....[140]....
        /*09c8*/ 	.word	0x00009a60
        /*09cc*/ 	.word	0x00000003
        /*09d0*/ 	.word	0x00000130
        /*09d4*/ 	.short	0x010a
        /*09d6*/ 	.byte	0xff
	.zero		1


	//   ....[141]....
        /*09d8*/ 	.word	0x00009ac0
        /*09dc*/ 	.word	0x00000000
        /*09e0*/ 	.word	0x00000000
        /*09e4*/ 	.short	0x010a
        /*09e6*/ 	.byte	0xff
	.zero		1


	//   ....[142]....
        /*09e8*/ 	.word	0x00009b20
        /*09ec*/ 	.word	0x00000000
        /*09f0*/ 	.word	0x00000000
        /*09f4*/ 	.short	0x010a
        /*09f6*/ 	.byte	0xff
	.zero		1


	//   ....[143]....
        /*09f8*/ 	.word	0x00009b80
        /*09fc*/ 	.word	0x00000000
        /*0a00*/ 	.word	0x00000000
        /*0a04*/ 	.short	0x010a
        /*0a06*/ 	.byte	0xff
	.zero		1


	//   ....[144]....
        /*0a08*/ 	.word	0x00009be0
        /*0a0c*/ 	.word	0x00000000
        /*0a10*/ 	.word	0x00000000
        /*0a14*/ 	.short	0x010a
        /*0a16*/ 	.byte	0xff
	.zero		1


	//   ....[145]....
        /*0a18*/ 	.word	0x00009c40
        /*0a1c*/ 	.word	0x00000000
        /*0a20*/ 	.word	0x00000000
        /*0a24*/ 	.short	0x010a
        /*0a26*/ 	.byte	0xff
	.zero		1


	//   ....[146]....
        /*0a28*/ 	.word	0x00009c90
        /*0a2c*/ 	.word	0x00000000
        /*0a30*/ 	.word	0x000000f0
        /*0a34*/ 	.short	0x010a
        /*0a36*/ 	.byte	0xff
	.zero		1


	//   ....[147]....
        /*0a38*/ 	.word	0x00009cf0
        /*0a3c*/ 	.word	0x00000000
        /*0a40*/ 	.word	0x000000e8
        /*0a44*/ 	.short	0x010a
        /*0a46*/ 	.byte	0xff
	.zero		1


	//   ....[148]....
        /*0a48*/ 	.word	0x00009d50
        /*0a4c*/ 	.word	0x00000003
        /*0a50*/ 	.word	0x000000c0
        /*0a54*/ 	.short	0x010a
        /*0a56*/ 	.byte	0xff
	.zero		1


	//   ....[149]....
        /*0a58*/ 	.word	0x00009db0
        /*0a5c*/ 	.word	0x00000003
        /*0a60*/ 	.word	0x000000c8
        /*0a64*/ 	.short	0x010a
        /*0a66*/ 	.byte	0xff
	.zero		1


	//   ....[150]....
        /*0a68*/ 	.word	0x00009e10
        /*0a6c*/ 	.word	0x00000003
        /*0a70*/ 	.word	0x000000d0
        /*0a74*/ 	.short	0x010a
        /*0a76*/ 	.byte	0xff
	.zero		1


	//   ....[151]....
        /*0a78*/ 	.word	0x00009e70
        /*0a7c*/ 	.word	0x00000003
        /*0a80*/ 	.word	0x000000d8
        /*0a84*/ 	.short	0x010a
        /*0a86*/ 	.byte	0xff
	.zero		1


	//   ....[152]....
        /*0a88*/ 	.word	0x00009ed0
        /*0a8c*/ 	.word	0x00000000
        /*0a90*/ 	.word	0x000000c0
        /*0a94*/ 	.short	0x010a
        /*0a96*/ 	.byte	0xff
	.zero		1


	//   ....[153]....
        /*0a98*/ 	.word	0x00009f30
        /*0a9c*/ 	.word	0x00000000
        /*0aa0*/ 	.word	0x000000c8
        /*0aa4*/ 	.short	0x010a
        /*0aa6*/ 	.byte	0xff
	.zero		1


	//   ....[154]....
        /*0aa8*/ 	.word	0x00009f90
        /*0aac*/ 	.word	0x00000000
        /*0ab0*/ 	.word	0x000000d0
        /*0ab4*/ 	.short	0x010a
        /*0ab6*/ 	.byte	0xff
	.zero		1


	//   ....[155]....
        /*0ab8*/ 	.word	0x00009fe0
        /*0abc*/ 	.word	0x00000000
        /*0ac0*/ 	.word	0x000000f0
        /*0ac4*/ 	.short	0x010a
        /*0ac6*/ 	.byte	0xff
	.zero		1


	//   ....[156]....
        /*0ac8*/ 	.word	0x0000a030
        /*0acc*/ 	.word	0x00000000
        /*0ad0*/ 	.word	0x000000a0
        /*0ad4*/ 	.short	0x010a
        /*0ad6*/ 	.byte	0xff
	.zero		1


	//   ....[157]....
        /*0ad8*/ 	.word	0x0000a080
        /*0adc*/ 	.word	0x0000006c
        /*0ae0*/ 	.word	0x00000110
        /*0ae4*/ 	.short	0x010a
        /*0ae6*/ 	.byte	0xff
	.zero		1


	//   ....[158]....
        /*0ae8*/ 	.word	0x0000a0d0
        /*0aec*/ 	.word	0x00000037
        /*0af0*/ 	.word	0x000000a0
        /*0af4*/ 	.short	0x010a
        /*0af6*/ 	.byte	0xff
	.zero		1


	//   ....[159]....
        /*0af8*/ 	.word	0x0000a120
        /*0afc*/ 	.word	0x00000049
        /*0b00*/ 	.word	0x000000a0
        /*0b04*/ 	.short	0x010a
        /*0b06*/ 	.byte	0xff
	.zero		1


	//   ....[160]....
        /*0b08*/ 	.word	0x0000a170
        /*0b0c*/ 	.word	0x0000004c
        /*0b10*/ 	.word	0x000000a0
        /*0b14*/ 	.short	0x010a
        /*0b16*/ 	.byte	0xff
	.zero		1


	//----- nvinfo : EIATTR_NUM_MBARRIERS
	.align		4
.L_48:
        /*0b18*/ 	.byte	0x03, 0x38
        /*0b1a*/ 	.short	0x002e


	//----- nvinfo : EIATTR_EXIT_INSTR_OFFSETS
	.align		4
        /*0b1c*/ 	.byte	0x04, 0x1c
        /*0b1e*/ 	.short	(.L_50 - .L_49)


	//   ....[0]....
.L_49:
        /*0b20*/ 	.word	0x00002950


	//   ....[1]....
        /*0b24*/ 	.word	0x00002e40


	//   ....[2]....
        /*0b28*/ 	.word	0x00002ea0


	//   ....[3]....
        /*0b2c*/ 	.word	0x00003d20


	//   ....[4]....
        /*0b30*/ 	.word	0x00004d80


	//   ....[5]....
        /*0b34*/ 	.word	0x00004dc0


	//   ....[6]....
        /*0b38*/ 	.word	0x000093d0


	//----- nvinfo : EIATTR_MAX_THREADS
	.align		4
.L_50:
        /*0b3c*/ 	.byte	0x04, 0x05
        /*0b3e*/ 	.short	(.L_52 - .L_51)
.L_51:
        /*0b40*/ 	.word	0x00000100
        /*0b44*/ 	.word	0x00000001
        /*0b48*/ 	.word	0x00000001


	//----- nvinfo : EIATTR_CRS_STACK_SIZE
	.align		4
.L_52:
        /*0b4c*/ 	.byte	0x04, 0x1e
        /*0b4e*/ 	.short	(.L_54 - .L_53)
.L_53:
        /*0b50*/ 	.word	0x00000000


	//----- nvinfo : EIATTR_CBANK_PARAM_SIZE
	.align		4
.L_54:
        /*0b54*/ 	.byte	0x03, 0x19
        /*0b56*/ 	.short	0x0800


	//----- nvinfo : EIATTR_PARAM_CBANK
	.align		4
        /*0b58*/ 	.byte	0x04, 0x0a
        /*0b5a*/ 	.short	(.L_56 - .L_55)
	.align		4
.L_55:
        /*0b5c*/ 	.word	index@(.nv.constant0._ZN7cutlass13device_kernelINS_4gemm6kernel13GemmUniversalIN4cute5tupleIJiiiiEEENS1_10collective13CollectiveMmaINS1_35MainloopSm100TmaUmmaWarpSpecializedILi10ELi2ELi4ENS5_IJNS4_1CILi1EEESB_SB_EEEEENS5_IJNSA_ILi64EEENSA_ILi256EEESE_EEEaNS5_IJlSB_lEEEaSH_NS4_8TiledMMAINS4_8MMA_AtomIJNS4_15SM100_MMA_S8_SSIaaiLi64ELi256ELNS4_4UMMA5MajorE0ELSM_0ELNSL_8SaturateE0EEEEEENS4_6LayoutISC_NS5_IJNSA_ILi0EEESR_SR_EEEEENS5_IJNS4_10UnderscoreESU_SU_EEEEENS4_13SM90_TMA_LOADENS4_14ComposedLayoutINS4_7SwizzleILi2ELi4ELi3EEENS4_18smem_ptr_flag_bitsILi8EEENSQ_INS5_IJNSA_ILi8EEESE_EEENS5_IJSE_SB_EEEEEEEvNS4_8identityESX_S17_vS18_EENS_8epilogue10collective18CollectiveEpilogueINS1A_23Sm100TmaWarpSpecializedILi4ELi2ELi32ELb0ELb0EEEJSG_NS5_IJNSQ_ISE_SB_EES1F_EEEaSH_aSH_NS1A_6fusion15FusionCallbacksIS1E_NS1H_17LinearCombinationIaiaiLNS_15FloatRoundStyleE2EEESG_S1G_JEEENS4_5SM1004TMEM4LOAD26SM100_TMEM_LOAD_16dp32b32xESX_S17_NS4_39AutoVectorizingCopyWithAssumedAlignmentILi128EEENS4_14SM90_TMA_STOREES17_S1S_S1S_EEEvvEEEEvNT_6ParamsE)
        /*0b60*/ 	.short	0x0380
        /*0b62*/ 	.short	0x0800


	//----- nvinfo : EIATTR_SW_WAR
	.align		4
.L_56:
        /*0b64*/ 	.byte	0x04, 0x36
        /*0b66*/ 	.short	(.L_58 - .L_57)
.L_57:
        /*0b68*/ 	.word	0x00000008
.L_58:


//--------------------- .nv.callgraph             --------------------------
	.section	.nv.callgraph,"",@"SHT_CUDA_CALLGRAPH"
	.align	4
	.sectionentsize	8
	.align		4
        /*0000*/ 	.word	0x00000000
	.align		4
        /*0004*/ 	.word	0xffffffff
	.align		4
        /*0008*/ 	.word	index@(_ZN7cutlass13device_kernelINS_4gemm6kernel13GemmUniversalIN4cute5tupleIJiiiiEEENS1_10collective13CollectiveMmaINS1_35MainloopSm100TmaUmmaWarpSpecializedILi10ELi2ELi4ENS5_IJNS4_1CILi1EEESB_SB_EEEEENS5_IJNSA_ILi64EEENSA_ILi256EEESE_EEEaNS5_IJlSB_lEEEaSH_NS4_8TiledMMAINS4_8MMA_AtomIJNS4_15SM100_MMA_S8_SSIaaiLi64ELi256ELNS4_4UMMA5MajorE0ELSM_0ELNSL_8SaturateE0EEEEEENS4_6LayoutISC_NS5_IJNSA_ILi0EEESR_SR_EEEEENS5_IJNS4_10UnderscoreESU_SU_EEEEENS4_13SM90_TMA_LOADENS4_14ComposedLayoutINS4_7SwizzleILi2ELi4ELi3EEENS4_18smem_ptr_flag_bitsILi8EEENSQ_INS5_IJNSA_ILi8EEESE_EEENS5_IJSE_SB_EEEEEEEvNS4_8identityESX_S17_vS18_EENS_8epilogue10collective18CollectiveEpilogueINS1A_23Sm100TmaWarpSpecializedILi4ELi2ELi32ELb0ELb0EEEJSG_NS5_IJNSQ_ISE_SB_EES1F_EEEaSH_aSH_NS1A_6fusion15FusionCallbacksIS1E_NS1H_17LinearCombinationIaiaiLNS_15FloatRoundStyleE2EEESG_S1G_JEEENS4_5SM1004TMEM4LOAD26SM100_TMEM_LOAD_16dp32b32xESX_S17_NS4_39AutoVectorizingCopyWithAssumedAlignmentILi128EEENS4_14SM90_TMA_STOREES17_S1S_S1S_EEEvvEEEEvNT_6ParamsE)
	.align		4
        /*000c*/ 	.word	index@(__assertfail)
	.align		4
        /*0010*/ 	.word	0x00000000
	.align		4
        /*0014*/ 	.word	0xfffffffe
	.align		4
        /*0018*/ 	.word	0x00000000
	.align		4
        /*001c*/ 	.word	0xfffffffd
	.align		4
        /*0020*/ 	.word	0x00000000
	.align		4
        /*0024*/ 	.word	0xfffffffc


//--------------------- .nv.constant4             --------------------------
	.section	.nv.constant4,"a",@progbits
	.align	8
	.align		8
.nv.constant4:
        /*0000*/ 	.dword	__assertfail
	.align		8
        /*0008*/ 	.dword	__unnamed_1
	.align		8
        /*0010*/ 	.dword	__unnamed_2
	.align		8
        /*0018*/ 	.dword	__unnamed_3
	.align		8
        /*0020*/ 	.dword	_ZN40_INTERNAL_7636cc16_4_k_cu_c033219a_166084cuda3std3__45__cpo5beginE
	.align		8
        /*0028*/ 	.dword	_ZN40_INTERNAL_7636cc16_4_k_cu_c033219a_166084cuda3std3__45__cpo3endE
	.align		8
        /*0030*/ 	.dword	_ZN40_INTERNAL_7636cc16_4_k_cu_c033219a_166084cuda3std3__45__cpo6cbeginE
	.align		8
        /*0038*/ 	.dword	_ZN40_INTERNAL_7636cc16_4_k_cu_c033219a_166084cuda3std3__45__cpo4cendE
	.align		8
        /*0040*/ 	.dword	_ZN40_INTERNAL_7636cc16_4_k_cu_c033219a_166084cuda3std3__442_GLOBAL__N__7636cc16_4_k_cu_c033219a_166086ignoreE
	.align		8
        /*0048*/ 	.dword	_ZN40_INTERNAL_7636cc16_4_k_cu_c033219a_166084cuda3std3__419piecewise_constructE
	.align		8
        /*0050*/ 	.dword	_ZN40_INTERNAL_7636cc16_4_k_cu_c033219a_166084cuda3std3__48in_placeE
	.align		8
        /*0058*/ 	.dword	_ZN40_INTERNAL_7636cc16_4_k_cu_c033219a_166084cuda3std6ranges3__45__cpo4swapE
	.align		8
        /*0060*/ 	.dword	_ZN40_INTERNAL_7636cc16_4_k_cu_c033219a_166084cuda3std6ranges3__45__cpo9iter_moveE
	.align		8
        /*0068*/ 	.dword	_ZN40_INTERNAL_7636cc16_4_k_cu_c033219a_166084cute7productE
	.align		8
        /*0070*/ 	.dword	_ZN40_INTERNAL_7636cc16_4_k_cu_c033219a_166084cute1_E
	.align		8
        /*0078*/ 	.dword	$str$25
	.align		8
        /*0080*/ 	.dword	$str$26
	.align		8
        /*0088*/ 	.dword	$str$27
	.align		8
        /*0090*/ 	.dword	$str$28


//--------------------- .text._ZN7cutlass13device_kernelINS_4gemm6kernel13GemmUniversalIN4cute5tupleIJiiiiEEENS1_10collective13CollectiveMmaINS1_35MainloopSm100TmaUmmaWarpSpecializedILi10ELi2ELi4ENS5_IJNS4_1CILi1EEESB_SB_EEEEENS5_IJNSA_ILi64EEENSA_ILi256EEESE_EEEaNS5_IJlSB_lEEEaSH_NS4_8TiledMMAINS4_8MMA_AtomIJNS4_15SM100_MMA_S8_SSIaaiLi64ELi256ELNS4_4UMMA5MajorE0ELSM_0ELNSL_8SaturateE0EEEEEENS4_6LayoutISC_NS5_IJNSA_ILi0EEESR_SR_EEEEENS5_IJNS4_10UnderscoreESU_SU_EEEEENS4_13SM90_TMA_LOADENS4_14ComposedLayoutINS4_7SwizzleILi2ELi4ELi3EEENS4_18smem_ptr_flag_bitsILi8EEENSQ_INS5_IJNSA_ILi8EEESE_EEENS5_IJSE_SB_EEEEEEEvNS4_8identityESX_S17_vS18_EENS_8epilogue10collective18CollectiveEpilogueINS1A_23Sm100TmaWarpSpecializedILi4ELi2ELi32ELb0ELb0EEEJSG_NS5_IJNSQ_ISE_SB_EES1F_EEEaSH_aSH_NS1A_6fusion15FusionCallbacksIS1E_NS1H_17LinearCombinationIaiaiLNS_15FloatRoundStyleE2EEESG_S1G_JEEENS4_5SM1004TMEM4LOAD26SM100_TMEM_LOAD_16dp32b32xESX_S17_NS4_39AutoVectorizingCopyWithAssumedAlignmentILi128EEENS4_14SM90_TMA_STOREES17_S1S_S1S_EEEvvEEEEvNT_6ParamsE --------------------------
	.section	.text._ZN7cutlass13device_kernelINS_4gemm6kernel13GemmUniversalIN4cute5tupleIJiiiiEEENS1_10collective13CollectiveMmaINS1_35MainloopSm100TmaUmmaWarpSpecializedILi10ELi2ELi4ENS5_IJNS4_1CILi1EEESB_SB_EEEEENS5_IJNSA_ILi64EEENSA_ILi256EEESE_EEEaNS5_IJlSB_lEEEaSH_NS4_8TiledMMAINS4_8MMA_AtomIJNS4_15SM100_MMA_S8_SSIaaiLi64ELi256ELNS4_4UMMA5MajorE0ELSM_0ELNSL_8SaturateE0EEEEEENS4_6LayoutISC_NS5_IJNSA_ILi0EEESR_SR_EEEEENS5_IJNS4_10UnderscoreESU_SU_EEEEENS4_13SM90_TMA_LOADENS4_14ComposedLayoutINS4_7SwizzleILi2ELi4ELi3EEENS4_18smem_ptr_flag_bitsILi8EEENSQ_INS5_IJNSA_ILi8EEESE_EEENS5_IJSE_SB_EEEEEEEvNS4_8identityESX_S17_vS18_EENS_8epilogue10collective18CollectiveEpilogueINS1A_23Sm100TmaWarpSpecializedILi4ELi2ELi32ELb0ELb0EEEJSG_NS5_IJNSQ_ISE_SB_EES1F_EEEaSH_aSH_NS1A_6fusion15FusionCallbacksIS1E_NS1H_17LinearCombinationIaiaiLNS_15FloatRoundStyleE2EEESG_S1G_JEEENS4_5SM1004TMEM4LOAD26SM100_TMEM_LOAD_16dp32b32xESX_S17_NS4_39AutoVectorizingCopyWithAssumedAlignmentILi128EEENS4_14SM90_TMA_STOREES17_S1S_S1S_EEEvvEEEEvNT_6ParamsE,"ax",@progbits
	.align	128
.text._ZN7cutlass13device_kernelINS_4gemm6kernel13GemmUniversalIN4cute5tupleIJiiiiEEENS1_10collective13CollectiveMmaINS1_35MainloopSm100TmaUmmaWarpSpecializedILi10ELi2ELi4ENS5_IJNS4_1CILi1EEESB_SB_EEEEENS5_IJNSA_ILi64EEENSA_ILi256EEESE_EEEaNS5_IJlSB_lEEEaSH_NS4_8TiledMMAINS4_8MMA_AtomIJNS4_15SM100_MMA_S8_SSIaaiLi64ELi256ELNS4_4UMMA5MajorE0ELSM_0ELNSL_8SaturateE0EEEEEENS4_6LayoutISC_NS5_IJNSA_ILi0EEESR_SR_EEEEENS5_IJNS4_10UnderscoreESU_SU_EEEEENS4_13SM90_TMA_LOADENS4_14ComposedLayoutINS4_7SwizzleILi2ELi4ELi3EEENS4_18smem_ptr_flag_bitsILi8EEENSQ_INS5_IJNSA_ILi8EEESE_EEENS5_IJSE_SB_EEEEEEEvNS4_8identityESX_S17_vS18_EENS_8epilogue10collective18CollectiveEpilogueINS1A_23Sm100TmaWarpSpecializedILi4ELi2ELi32ELb0ELb0EEEJSG_NS5_IJNSQ_ISE_SB_EES1F_EEEaSH_aSH_NS1A_6fusion15FusionCallbacksIS1E_NS1H_17LinearCombinationIaiaiLNS_15FloatRoundStyleE2EEESG_S1G_JEEENS4_5SM1004TMEM4LOAD26SM100_TMEM_LOAD_16dp32b32xESX_S17_NS4_39AutoVectorizingCopyWithAssumedAlignmentILi128EEENS4_14SM90_TMA_STOREES17_S1S_S1S_EEEvvEEEEvNT_6ParamsE:
        .type           _ZN7cutlass13device_kernelINS_4gemm6kernel13GemmUniversalIN4cute5tupleIJiiiiEEENS1_10collective13CollectiveMmaINS1_35MainloopSm100TmaUmmaWarpSpecializedILi10ELi2ELi4ENS5_IJNS4_1CILi1EEESB_SB_EEEEENS5_IJNSA_ILi64EEENSA_ILi256EEESE_EEEaNS5_IJlSB_lEEEaSH_NS4_8TiledMMAINS4_8MMA_AtomIJNS4_15SM100_MMA_S8_SSIaaiLi64ELi256ELNS4_4UMMA5MajorE0ELSM_0ELNSL_8SaturateE0EEEEEENS4_6LayoutISC_NS5_IJNSA_ILi0EEESR_SR_EEEEENS5_IJNS4_10UnderscoreESU_SU_EEEEENS4_13SM90_TMA_LOADENS4_14ComposedLayoutINS4_7SwizzleILi2ELi4ELi3EEENS4_18smem_ptr_flag_bitsILi8EEENSQ_INS5_IJNSA_ILi8EEESE_EEENS5_IJSE_SB_EEEEEEEvNS4_8identityESX_S17_vS18_EENS_8epilogue10collective18CollectiveEpilogueINS1A_23Sm100TmaWarpSpecializedILi4ELi2ELi32ELb0ELb0EEEJSG_NS5_IJNSQ_ISE_SB_EES1F_EEEaSH_aSH_NS1A_6fusion15FusionCallbacksIS1E_NS1H_17LinearCombinationIaiaiLNS_15FloatRoundStyleE2EEESG_S1G_JEEENS4_5SM1004TMEM4LOAD26SM100_TMEM_LOAD_16dp32b32xESX_S17_NS4_39AutoVectorizingCopyWithAssumedAlignmentILi128EEENS4_14SM90_TMA_STOREES17_S1S_S1S_EEEvvEEEEvNT_6ParamsE,@function
        .size           _ZN7cutlass13device_kernelINS_4gemm6kernel13GemmUniversalIN4cute5tupleIJiiiiEEENS1_10collective13CollectiveMmaINS1_35MainloopSm100TmaUmmaWarpSpecializedILi10ELi2ELi4ENS5_IJNS4_1CILi1EEESB_SB_EEEEENS5_IJNSA_ILi64EEENSA_ILi256EEESE_EEEaNS5_IJlSB_lEEEaSH_NS4_8TiledMMAINS4_8MMA_AtomIJNS4_15SM100_MMA_S8_SSIaaiLi64ELi256ELNS4_4UMMA5MajorE0ELSM_0ELNSL_8SaturateE0EEEEEENS4_6LayoutISC_NS5_IJNSA_ILi0EEESR_SR_EEEEENS5_IJNS4_10UnderscoreESU_SU_EEEEENS4_13SM90_TMA_LOADENS4_14ComposedLayoutINS4_7SwizzleILi2ELi4ELi3EEENS4_18smem_ptr_flag_bitsILi8EEENSQ_INS5_IJNSA_ILi8EEESE_EEENS5_IJSE_SB_EEEEEEEvNS4_8identityESX_S17_vS18_EENS_8epilogue10collective18CollectiveEpilogueINS1A_23Sm100TmaWarpSpecializedILi4ELi2ELi32ELb0ELb0EEEJSG_NS5_IJNSQ_ISE_SB_EES1F_EEEaSH_aSH_NS1A_6fusion15FusionCallbacksIS1E_NS1H_17LinearCombinationIaiaiLNS_15FloatRoundStyleE2EEESG_S1G_JEEENS4_5SM1004TMEM4LOAD26SM100_TMEM_LOAD_16dp32b32xESX_S17_NS4_39AutoVectorizingCopyWithAssumedAlignmentILi128EEENS4_14SM90_TMA_STOREES17_S1S_S1S_EEEvvEEEEvNT_6ParamsE,(.L_x_189 - _ZN7cutlass13device_kernelINS_4gemm6kernel13GemmUniversalIN4cute5tupleIJiiiiEEENS1_10collective13CollectiveMmaINS1_35MainloopSm100TmaUmmaWarpSpecializedILi10ELi2ELi4ENS5_IJNS4_1CILi1EEESB_SB_EEEEENS5_IJNSA_ILi64EEENSA_ILi256EEESE_EEEaNS5_IJlSB_lEEEaSH_NS4_8TiledMMAINS4_8MMA_AtomIJNS4_15SM100_MMA_S8_SSIaaiLi64ELi256ELNS4_4UMMA5MajorE0ELSM_0ELNSL_8SaturateE0EEEEEENS4_6LayoutISC_NS5_IJNSA_ILi0EEESR_SR_EEEEENS5_IJNS4_10UnderscoreESU_SU_EEEEENS4_13SM90_TMA_LOADENS4_14ComposedLayoutINS4_7SwizzleILi2ELi4ELi3EEENS4_18smem_ptr_flag_bitsILi8EEENSQ_INS5_IJNSA_ILi8EEESE_EEENS5_IJSE_SB_EEEEEEEvNS4_8identityESX_S17_vS18_EENS_8epilogue10collective18CollectiveEpilogueINS1A_23Sm100TmaWarpSpecializedILi4ELi2ELi32ELb0ELb0EEEJSG_NS5_IJNSQ_ISE_SB_EES1F_EEEaSH_aSH_NS1A_6fusion15FusionCallbacksIS1E_NS1H_17LinearCombinationIaiaiLNS_15FloatRoundStyleE2EEESG_S1G_JEEENS4_5SM1004TMEM4LOAD26SM100_TMEM_LOAD_16dp32b32xESX_S17_NS4_39AutoVectorizingCopyWithAssumedAlignmentILi128EEENS4_14SM90_TMA_STOREES17_S1S_S1S_EEEvvEEEEvNT_6ParamsE)
        .other          _ZN7cutlass13device_kernelINS_4gemm6kernel13GemmUniversalIN4cute5tupleIJiiiiEEENS1_10collective13CollectiveMmaINS1_35MainloopSm100TmaUmmaWarpSpecializedILi10ELi2ELi4ENS5_IJNS4_1CILi1EEESB_SB_EEEEENS5_IJNSA_ILi64EEENSA_ILi256EEESE_EEEaNS5_IJlSB_lEEEaSH_NS4_8TiledMMAINS4_8MMA_AtomIJNS4_15SM100_MMA_S8_SSIaaiLi64ELi256ELNS4_4UMMA5MajorE0ELSM_0ELNSL_8SaturateE0EEEEEENS4_6LayoutISC_NS5_IJNSA_ILi0EEESR_SR_EEEEENS5_IJNS4_10UnderscoreESU_SU_EEEEENS4_13SM90_TMA_LOADENS4_14ComposedLayoutINS4_7SwizzleILi2ELi4ELi3EEENS4_18smem_ptr_flag_bitsILi8EEENSQ_INS5_IJNSA_ILi8EEESE_EEENS5_IJSE_SB_EEEEEEEvNS4_8identityESX_S17_vS18_EENS_8epilogue10collective18CollectiveEpilogueINS1A_23Sm100TmaWarpSpecializedILi4ELi2ELi32ELb0ELb0EEEJSG_NS5_IJNSQ_ISE_SB_EES1F_EEEaSH_aSH_NS1A_6fusion15FusionCallbacksIS1E_NS1H_17LinearCombinationIaiaiLNS_15FloatRoundStyleE2EEESG_S1G_JEEENS4_5SM1004TMEM4LOAD26SM100_TMEM_LOAD_16dp32b32xESX_S17_NS4_39AutoVectorizingCopyWithAssumedAlignmentILi128EEENS4_14SM90_TMA_STOREES17_S1S_S1S_EEEvvEEEEvNT_6ParamsE,@"STO_CUDA_ENTRY STV_DEFAULT"
_ZN7cutlass13device_kernelINS_4gemm6kernel13GemmUniversalIN4cute5tupleIJiiiiEEENS1_10collective13CollectiveMmaINS1_35MainloopSm100TmaUmmaWarpSpecializedILi10ELi2ELi4ENS5_IJNS4_1CILi1EEESB_SB_EEEEENS5_IJNSA_ILi64EEENSA_ILi256EEESE_EEEaNS5_IJlSB_lEEEaSH_NS4_8TiledMMAINS4_8MMA_AtomIJNS4_15SM100_MMA_S8_SSIaaiLi64ELi256ELNS4_4UMMA5MajorE0ELSM_0ELNSL_8SaturateE0EEEEEENS4_6LayoutISC_NS5_IJNSA_ILi0EEESR_SR_EEEEENS5_IJNS4_10UnderscoreESU_SU_EEEEENS4_13SM90_TMA_LOADENS4_14ComposedLayoutINS4_7SwizzleILi2ELi4ELi3EEENS4_18smem_ptr_flag_bitsILi8EEENSQ_INS5_IJNSA_ILi8EEESE_EEENS5_IJSE_SB_EEEEEEEvNS4_8identityESX_S17_vS18_EENS_8epilogue10collective18CollectiveEpilogueINS1A_23Sm100TmaWarpSpecializedILi4ELi2ELi32ELb0ELb0EEEJSG_NS5_IJNSQ_ISE_SB_EES1F_EEEaSH_aSH_NS1A_6fusion15FusionCallbacksIS1E_NS1H_17LinearCombinationIaiaiLNS_15FloatRoundStyleE2EEESG_S1G_JEEENS4_5SM1004TMEM4LOAD26SM100_TMEM_LOAD_16dp32b32xESX_S17_NS4_39AutoVectorizingCopyWithAssumedAlignmentILi128EEENS4_14SM90_TMA_STOREES17_S1S_S1S_EEEvvEEEEvNT_6ParamsE:
[----:B------:R-:W1:Y:S01]  /*0000*/  LDC R1, c[0x0][0x37c] ;  /* 0x0000df00ff017b82 */ /* 0x000e620000000800 */
[----:B------:R-:W2:Y:S01]  /*0010*/  S2R R103, SR_TID.X ;  /* 0x0000000000677919 */ /* 0x000ea20000002100 */
[----:B------:R-:W3:Y:S01]  /*0020*/  LDCU.64 UR4, c[0x0][0x890] ;  /* 0x00011200ff0477ac */ /* 0x000ee20008000a00 */
[----:B------:R-:W-:Y:S02]  /*0030*/  PRMT R91, RZ, 0x7610, R91 ;  /* 0x00007610ff5b7816 */ /* 0x000fe4000000005b */
[----:B------:R-:W-:Y:S01]  /*0040*/  ELECT P5, URZ, PT ;  /* 0x0000000000ff782f */ /* 0x000fe200038a0000 */
[----:B------:R-:W4:Y:S01]  /*0050*/  LDCU.64 UR46, c[0x0][0x358] ;  /* 0x00006b00ff2e77ac */ /* 0x000f220008000a00 */
[----:B---3--:R-:W-:-:S04]  /*0060*/  UISETP.NE.U32.AND UP0, UPT, UR4, URZ, UPT ;  /* 0x000000ff0400728c */ /* 0x008fc8000bf05070 */
[----:B------:R-:W-:Y:S01]  /*0070*/  UISETP.NE.AND.EX UP0, UPT, UR5, URZ, UPT, UP0 ;  /* 0x000000ff0500728c */ /* 0x000fe2000bf05300 */
[----:B--2---:R-:W-:-:S05]  /*0080*/  SHF.R.U32.HI R96, RZ, 0x5, R103 ;  /* 0x00000005ff607819 */ /* 0x004fca0000011667 */
[----:B------:R-:W2:Y:S02]  /*0090*/  SHFL.IDX PT, R0, R96, RZ, 0x1f ;  /* 0x00001fff60007589 */ /* 0x000ea400000e0000 */
[----:B--2---:R-:W-:Y:S01]  /*00a0*/  R2UR UR8, R0 ;  /* 0x00000000000872ca */ /* 0x004fe200000e0000 */
[----:B-1--4-:R-:W-:-:S14]  /*00b0*/  BRA.U UP0, `(.L_x_0) ;  /* 0x00000001002c7547 */ /* 0x012fdc000b800000 */
[----:B------:R-:W1:Y:S02]  /*00c0*/  LDCU.64 UR6, c[0x0][0x888] ;  /* 0x00011100ff0677ac */ /* 0x000e640008000a00 */
[----:B-1----:R-:W-:-:S04]  /*00d0*/  UISETP.NE.U32.AND UP0, UPT, UR6, URZ, UPT ;  /* 0x000000ff0600728c */ /* 0x002fc8000bf05070 */
[----:B------:R-:W-:-:S09]  /*00e0*/  UISETP.NE.AND.EX UP0, UPT, UR7, URZ, UPT, UP0 ;  /* 0x000000ff0700728c */ /* 0x000fd2000bf05300 */
[----:B------:R-:W-:Y:S05]  /*00f0*/  BRA.U !UP0, `(.L_x_1) ;  /* 0x0000000108107547 */ /* 0x000fea000b800000 */
[----:B------:R-:W1:Y:S02]  /*0100*/  LDC.64 R50, c[0x0][0x888] ;  /* 0x00022200ff327b82 */ /* 0x000e640000000a00 */
[----:B-1----:R1:W5:Y:S01]  /*0110*/  LDG.E R50, desc[UR46][R50.64] ;  /* 0x0000002e32327981 */ /* 0x002362000c1e1900 */
[----:B------:R-:W-:Y:S01]  /*0120*/  HFMA2 R91, -RZ, RZ, 0, 5.9604644775390625e-08 ;  /* 0x00000001ff5b7431 */ /* 0x000fe200000001ff */
[----:B------:R-:W-:Y:S05]  /*0130*/  BRA `(.L_x_0) ;  /* 0x00000000000c7947 */ /* 0x000fea0003800000 */
.L_x_1:
[----:B------:R-:W1:Y:S01]  /*0140*/  LDCU UR6, c[0x0][0x880] ;  /* 0x00011000ff0677ac */ /* 0x000e620008000800 */
[----:B------:R-:W-:Y:S01]  /*0150*/  HFMA2 R91, -RZ, RZ, 0, 5.9604644775390625e-08 ;  /* 0x00000001ff5b7431 */ /* 0x000fe200000001ff */
[----:B-1----:R-:W-:-:S07]  /*0160*/  MOV R50, UR6 ;  /* 0x0000000600327c02 */ /* 0x002fce0008000f00 */
.L_x_0:
[----:B------:R-:W2:Y:S02]  /*0170*/  LDCU.64 UR6, c[0x0][0x8b0] ;  /* 0x00011600ff0677ac */ /* 0x000ea40008000a00 */
[----:B--2---:R-:W-:-:S04]  /*0180*/  UISETP.NE.U32.AND UP0, UPT, UR6, URZ, UPT ;  /* 0x000000ff0600728c */ /* 0x004fc8000bf05070 */
[----:B------:R-:W-:-:S09]  /*0190*/  UISETP.NE.AND.EX UP0, UPT, UR7, URZ, UPT, UP0 ;  /* 0x000000ff0700728c */ /* 0x000fd2000bf05300 */
[----:B------:R-:W-:Y:S05]  /*01a0*/  BRA.U UP0, `(.L_x_2) ;  /* 0x0000000100247547 */ /* 0x000fea000b800000 */
[----:B------:R-:W2:Y:S02]  /*01b0*/  LDCU.64 UR6, c[0x0][0x8a8] ;  /* 0x00011500ff0677ac */ /* 0x000ea40008000a00 */
[----:B--2---:R-:W-:-:S04]  /*01c0*/  UISETP.NE.U32.AND UP0, UPT, UR6, URZ, UPT ;  /* 0x000000ff0600728c */ /* 0x004fc8000bf05070 */
[----:B------:R-:W-:-:S09]  /*01d0*/  UISETP.NE.AND.EX UP0, UPT, UR7, URZ, UPT, UP0 ;  /* 0x000000ff0700728c */ /* 0x000fd2000bf05300 */
[----:B------:R-:W-:Y:S05]  /*01e0*/  BRA.U !UP0, `(.L_x_3) ;  /* 0x00000001080c7547 */ /* 0x000fea000b800000 */
[----:B------:R-:W2:Y:S02]  /*01f0*/  LDC.64 R2, c[0x0][0x8a8] ;  /* 0x00022a00ff027b82 */ /* 0x000ea40000000a00 */
[----:B--2---:R2:W5:Y:S01]  /*0200*/  LDG.E R47, desc[UR46][R2.64] ;  /* 0x0000002e022f7981 */ /* 0x004562000c1e1900 */
[----:B------:R-:W-:Y:S05]  /*0210*/  BRA `(.L_x_2) ;  /* 0x0000000000087947 */ /* 0x000fea0003800000 */
.L_x_3:
[----:B------:R-:W2:Y:S02]  /*0220*/  LDCU UR6, c[0x0][0x8a0] ;  /* 0x00011400ff0677ac */ /* 0x000ea40008000800 */
[----:B--2---:R-:W-:Y:S02]  /*0230*/  MOV R47, UR6 ;  /* 0x00000006002f7c02 */ /* 0x004fe40008000f00 */
.L_x_2:
[----:B------:R-:W-:Y:S01]  /*0240*/  IMAD.U32 R0, RZ, RZ, UR8 ;  /* 0x00000008ff007e24 */ /* 0x000fe2000f8e00ff */
[----:B------:R-:W-:Y:S04]  /*0250*/  BSSY.RECONVERGENT B0, `(.L_x_4) ;  /* 0x000000c000007945 */ /* 0x000fe80003800200 */
[C---:B------:R-:W-:Y:S02]  /*0260*/  ISETP.NE.OR P1, PT, R0.reuse, 0x1, !P5 ;  /* 0x000000010000780c */ /* 0x040fe40006f25670 */
[----:B------:R-:W-:-:S11]  /*0270*/  ISETP.NE.OR P0, PT, R0, 0x3, !P5 ;  /* 0x000000030000780c */ /* 0x000fd60006f05670 */
[----:B------:R-:W-:Y:S05]  /*0280*/  @P1 BRA `(.L_x_5) ;  /* 0x0000000000201947 */ /* 0x000fea0003800000 */
[----:B------:R-:W3:Y:S02]  /*0290*/  LDCU.64 UR6, c[0x0][0x348] ;  /* 0x00006900ff0677ac */ /* 0x000ee40008000a00 */
[----:B---3--:R-:W-:Y:S02]  /*02a0*/  UIADD3 UR10, UP1, UPT, UR6, 0x80, URZ ;  /* 0x00000080060a7890 */ /* 0x008fe4000ff3e0ff */
[----:B------:R-:W-:Y:S02]  /*02b0*/  UIADD3 UR6, UP0, UPT, UR6, 0x180, URZ ;  /* 0x0000018006067890 */ /* 0x000fe4000ff1e0ff */
[----:B------:R-:W-:Y:S02]  /*02c0*/  UIADD3.X UR11, UPT, UPT, URZ, UR7, URZ, UP1, !UPT ;  /* 0x00000007ff0b7290 */ /* 0x000fe40008ffe4ff */
[----:B------:R-:W-:-:S07]  /*02d0*/  UIADD3.X UR7, UPT, UPT, URZ, UR7, URZ, UP0, !UPT ;  /* 0x00000007ff077290 */ /* 0x000fce00087fe4ff */
[----:B------:R3:W-:Y:S02]  /*02e0*/  UTMACCTL.PF [UR10] ;  /* 0x000000000a0079b9 */ /* 0x0007e40008040000 */
[----:B------:R3:W-:Y:S02]  /*02f0*/  UTMACCTL.PF [UR6] ;  /* 0x00000000060079b9 */ /* 0x0007e40008040000 */
[----:B---3--:R-:W-:Y:S01]  /*0300*/  NOP ;  /* 0x0000000000007918 */ /* 0x008fe20000000000 */
.L_x_5:
[----:B------:R-:W-:Y:S05]  /*0310*/  BSYNC.RECONVERGENT B0 ;  /* 0x0000000000007941 */ /* 0x000fea0003800200 */
.L_x_4:
[----:B------:R-:W-:Y:S04]  /*0320*/  BSSY.RECONVERGENT B0, `(.L_x_6) ;  /* 0x000000a000007945 */ /* 0x000fe80003800200 */
        /* <DEDUP_REMOVED lines=9> */
.L_x_7:
[----:B------:R-:W-:Y:S05]  /*03c0*/  BSYNC.RECONVERGENT B0 ;  /* 0x0000000000007941 */ /* 0x000fea0003800200 */
.L_x_6:
[----:B------:R-:W3:Y:S01]  /*03d0*/  LDCU.64 UR6, c[0x0][0x888] ;  /* 0x00011100ff0677ac */ /* 0x000ee20008000a00 */
[----:B------:R-:W-:Y:S02]  /*03e0*/  UISETP.EQ.U32.AND UP1, UPT, UR4, URZ, UPT ;  /* 0x000000ff0400728c */ /* 0x000fe4000bf22070 */
[----:B------:R-:W-:Y:S02]  /*03f0*/  UPLOP3.LUT UP2, UPT, UPT, UPT, UPT, 0x80, 0x8 ;  /* 0x000000000008789c */ /* 0x000fe40003f4f070 */
[----:B---3--:R-:W-:-:S04]  /*0400*/  UISETP.NE.U32.AND UP0, UPT, UR6, URZ, UPT ;  /* 0x000000ff0600728c */ /* 0x008fc8000bf05070 */
[----:B------:R-:W-:-:S04]  /*0410*/  UISETP.NE.AND.EX UP0, UPT, UR7, URZ, UPT, UP0 ;  /* 0x000000ff0700728c */ /* 0x000fc8000bf05300 */
[----:B------:R-:W-:-:S04]  /*0420*/  UISETP.EQ.OR.EX UP3, UPT, UR5, URZ, !UP0, UP1 ;  /* 0x000000ff0500728c */ /* 0x000fc8000c762710 */
[----:B------:R-:W-:-:S05]  /*0430*/  UP2UR UR50, UPR, URZ, 0x8 ;  /* 0x00000008ff327883 */ /* 0x000fca0008000000 */
[----:B------:R-:W-:Y:S07]  /*0440*/  BRA.U !UP3, `(.L_x_8) ;  /* 0x000000010b207547 */ /* 0x000fee000b800000 */
[----:B-----5:R-:W-:Y:S01]  /*0450*/  R2UR UR6, R50 ;  /* 0x00000000320672ca */ /* 0x020fe200000e0000 */
[----:B------:R-:W-:Y:S02]  /*0460*/  UISETP.NE.U32.AND UP2, UPT, UR4, URZ, UPT ;  /* 0x000000ff0400728c */ /* 0x000fe4000bf45070 */
[----:B------:R-:W-:Y:S02]  /*0470*/  USEL UR4, URZ, 0xffffffff, UP0 ;  /* 0xffffffffff047887 */ /* 0x000fe40008000000 */
[----:B------:R-:W-:-:S08]  /*0480*/  UISETP.NE.AND.EX UP2, UPT, UR5, URZ, UPT, UP2 ;  /* 0x000000ff0500728c */ /* 0x000fd0000bf45320 */
[----:B------:R-:W-:-:S04]  /*0490*/  UISETP.NE.AND UP1, UPT, UR6, URZ, UPT ;  /* 0x000000ff0600728c */ /* 0x000fc8000bf25270 */
[----:B------:R-:W-:-:S04]  /*04a0*/  @!UP2 USEL UR4, URZ, 0xffffffff, UP1 ;  /* 0xffffffffff04a887 */ /* 0x000fc80008800000 */
[----:B------:R-:W-:-:S04]  /*04b0*/  ULOP3.LUT UR4, UR4, 0x1, URZ, 0xc0, !UPT ;  /* 0x0000000104047892 */ /* 0x000fc8000f8ec0ff */
[----:B------:R-:W-:-:S11]  /*04c0*/  UISETP.NE.U32.AND UP2, UPT, UR4, 0x1, UPT ;  /* 0x000000010400788c */ /* 0x000fd6000bf45070 */
.L_x_8:
[----:B--2---:R-:W2:Y:S01]  /*04d0*/  SHFL.IDX PT, R2, R96, RZ, 0x1f ;  /* 0x00001fff60027589 */ /* 0x004ea200000e0000 */
[----:B------:R-:W-:-:S04]  /*04e0*/  UISETP.NE.AND UP1, UPT, UR8, 0x2, UPT ;  /* 0x000000020800788c */ /* 0x000fc8000bf25270 */
[----:B------:R-:W-:Y:S01]  /*04f0*/  USEL UR6, URZ, 0x1, UP1 ;  /* 0x00000001ff067887 */ /* 0x000fe20008800000 */
[----:B--2---:R-:W-:-:S13]  /*0500*/  ISETP.NE.AND P0, PT, R2, RZ, PT ;  /* 0x000000ff0200720c */ /* 0x004fda0003f05270 */
[----:B------:R-:W-:Y:S05]  /*0510*/  @P0 BRA `(.L_x_9) ;  /* 0x0000000000840947 */ /* 0x000fea0003800000 */
[----:B------:R-:W-:Y:S01]  /*0520*/  ELECT P0, URZ, PT ;  /* 0x0000000000ff782f */ /* 0x000fe20003800000 */
[----:B------:R-:W-:-:S12]  /*0530*/  BSSY.RECONVERGENT B0, `(.L_x_9) ;  /* 0x000001f000007945 */ /* 0x000fd80003800200 */
[----:B------:R-:W-:Y:S05]  /*0540*/  @!P0 BRA `(.L_x_10) ;  /* 0x0000000000748947 */ /* 0x000fea0003800000 */
[----:B------:R-:W2:Y:S01]  /*0550*/  S2UR UR5, SR_CgaCtaId ;  /* 0x00000000000579c3 */ /* 0x000ea20000008800 */
[----:B------:R-:W-:Y:S01]  /*0560*/  UMOV UR7, 0x400 ;  /* 0x0000040000077882 */ /* 0x000fe20000000000 */
[----:B------:R-:W-:Y:S02]  /*0570*/  UMOV UR4, 0x1 ;  /* 0x0000000100047882 */ /* 0x000fe40000000000 */
[----:B------:R-:W-:-:S04]  /*0580*/  UIADD3 UR10, UPT, UPT, -UR4, 0x100000, URZ ;  /* 0x00100000040a7890 */ /* 0x000fc8000fffe1ff */
[----:B------:R-:W-:Y:S02]  /*0590*/  USHF.L.U32 UR11, UR10, 0xb, URZ ;  /* 0x0000000b0a0b7899 */ /* 0x000fe400080006ff */
[----:B------:R-:W-:Y:S02]  /*05a0*/  USHF.L.U32 UR10, UR10, 0x1, URZ ;  /* 0x000000010a0a7899 */ /* 0x000fe400080006ff */
[----:B--2---:R-:W-:Y:S01]  /*05b0*/  ULEA UR5, UR5, UR7, 0x18 ;  /* 0x0000000705057291 */ /* 0x004fe2000f8ec0ff */
[----:B------:R-:W2:Y:S11]  /*05c0*/  FENCE.VIEW.ASYNC.S ;  /* 0x00000000000073c6 */ /* 0x000eb60000000000 */
[----:B--2---:R2:W3:Y:S01]  /*05d0*/  SYNCS.EXCH.64 URZ, [UR5], UR10 ;  /* 0x0000000a05ff75b2 */ /* 0x0044e20008000100 */
[----:B------:R2:W4:Y:S01]  /*05e0*/  SYNCS.EXCH.64 URZ, [UR5+0x50], UR10 ;  /* 0x0000500a05ff75b2 */ /* 0x0005220008000100 */
[----:B------:R2:W1:Y:S01]  /*05f0*/  SYNCS.EXCH.64 URZ, [UR5+0x8], UR10 ;  /* 0x0000080a05ff75b2 */ /* 0x0004620008000100 */
        /* <DEDUP_REMOVED lines=16> */
[----:B------:R2:W1:Y:S02]  /*0700*/  SYNCS.EXCH.64 URZ, [UR5+0x98], UR10 ;  /* 0x0000980a05ff75b2 */ /* 0x0004640008000100 */
[----:B--2---:R-:W-:Y:S01]  /*0710*/  NOP ;  /* 0x0000000000007918 */ /* 0x004fe20000000000 */
.L_x_10:
[----:B------:R-:W-:Y:S05]  /*0720*/  BSYNC.RECONVERGENT B0 ;  /* 0x0000000000007941 */ /* 0x000fea0003800200 */
.L_x_9:
[----:B------:R-:W2:Y:S01]  /*0730*/  SHFL.IDX PT, R2, R96, RZ, 0x1f ;  /* 0x00001fff60027589 */ /* 0x000ea200000e0000 */
[----:B------:R-:W-:Y:S01]  /*0740*/  NOP ;  /* 0x0000000000007918 */ /* 0x000fe20000000000 */
[----:B--2---:R-:W-:-:S13]  /*0750*/  ISETP.NE.AND P0, PT, R2, 0x1, PT ;  /* 0x000000010200780c */ /* 0x004fda0003f05270 */
[----:B------:R-:W-:Y:S05]  /*0760*/  @P0 BRA `(.L_x_11) ;  /* 0x0000000000580947 */ /* 0x000fea0003800000 */
[----:B------:R-:W2:Y:S01]  /*0770*/  S2UR UR7, SR_CgaCtaId ;  /* 0x00000000000779c3 */ /* 0x000ea20000008800 */
[----:B------:R-:W-:Y:S01]  /*0780*/  UMOV UR9, 0x400 ;  /* 0x0000040000097882 */ /* 0x000fe20000000000 */
[----:B------:R-:W-:Y:S01]  /*0790*/  UMOV UR5, 0x20 ;  /* 0x0000002000057882 */ /* 0x000fe20000000000 */
[----:B------:R-:W-:Y:S01]  /*07a0*/  UMOV UR4, 0x80 ;  /* 0x0000008000047882 */ /* 0x000fe20000000000 */
[----:B------:R-:W-:-:S04]  /*07b0*/  UIADD3 UR10, UPT, UPT, -UR5, 0x100000, URZ ;  /* 0x00100000050a7890 */ /* 0x000fc8000fffe1ff */
[----:B------:R-:W-:Y:S02]  /*07c0*/  USHF.L.U32 UR11, UR10, 0xb, URZ ;  /* 0x0000000b0a0b7899 */ /* 0x000fe400080006ff */
[----:B------:R-:W-:Y:S02]  /*07d0*/  USHF.L.U32 UR10, UR10, 0x1, URZ ;  /* 0x000000010a0a7899 */ /* 0x000fe400080006ff */
[----:B------:R-:W-:-:S04]  /*07e0*/  UIADD3 UR4, UPT, UPT, -UR4, 0x100000, URZ ;  /* 0x0010000004047890 */ /* 0x000fc8000fffe1ff */
[----:B------:R-:W-:Y:S02]  /*07f0*/  USHF.L.U32 UR5, UR4, 0xb, URZ ;  /* 0x0000000b04057899 */ /* 0x000fe400080006ff */
[----:B------:R-:W-:Y:S01]  /*0800*/  USHF.L.U32 UR4, UR4, 0x1, URZ ;  /* 0x0000000104047899 */ /* 0x000fe200080006ff */
[----:B------:R-:W-:Y:S01]  /*0810*/  ELECT P0, URZ, PT ;  /* 0x0000000000ff782f */ /* 0x000fe20003800000 */
[----:B--2---:R-:W-:Y:S01]  /*0820*/  ULEA UR7, UR7, UR9, 0x18 ;  /* 0x0000000907077291 */ /* 0x004fe2000f8ec0ff */
[----:B------:R-:W2:Y:S11]  /*0830*/  FENCE.VIEW.ASYNC.S ;  /* 0x00000000000073c6 */ /* 0x000eb60000000000 */
[----:B--2---:R2:W1:Y:S01]  /*0840*/  SYNCS.EXCH.64 URZ, [UR7+0xa0], UR10 ;  /* 0x0000a00a07ff75b2 */ /* 0x0044620008000100 */
[----:B------:R2:W1:Y:S01]  /*0850*/  SYNCS.EXCH.64 URZ, [UR7+0xc0], UR4 ;  /* 0x0000c00407ff75b2 */ /* 0x0004620008000100 */
[----:B------:R2:W1:Y:S01]  /*0860*/  SYNCS.EXCH.64 URZ, [UR7+0xa8], UR10 ;  /* 0x0000a80a07ff75b2 */ /* 0x0004620008000100 */
[----:B------:R2:W1:Y:S01]  /*0870*/  SYNCS.EXCH.64 URZ, [UR7+0xc8], UR4 ;  /* 0x0000c80407ff75b2 */ /* 0x0004620008000100 */
[----:B------:R2:W1:Y:S01]  /*0880*/  SYNCS.EXCH.64 URZ, [UR7+0xb0], UR10 ;  /* 0x0000b00a07ff75b2 */ /* 0x0004620008000100 */
[----:B------:R2:W1:Y:S01]  /*0890*/  SYNCS.EXCH.64 URZ, [UR7+0xd0], UR4 ;  /* 0x0000d00407ff75b2 */ /* 0x0004620008000100 */
[----:B------:R2:W1:Y:S01]  /*08a0*/  SYNCS.EXCH.64 URZ, [UR7+0xb8], UR10 ;  /* 0x0000b80a07ff75b2 */ /* 0x0004620008000100 */
[----:B------:R2:W1:Y:S01]  /*08b0*/  SYNCS.EXCH.64 URZ, [UR7+0xd8], UR4 ;  /* 0x0000d80407ff75b2 */ /* 0x0004620008000100 */
[----:B------:R-:W-:Y:S01]  /*08c0*/  NOP ;  /* 0x0000000000007918 */ /* 0x000fe20000000000 */
.L_x_11:
[----:B------:R-:W3:Y:S01]  /*08d0*/  SHFL.IDX PT, R2, R96, RZ, 0x1f ;  /* 0x00001fff60027589 */ /* 0x000ee200000e0000 */
[----:B------:R-:W-:Y:S01]  /*08e0*/  NOP ;  /* 0x0000000000007918 */ /* 0x000fe20000000000 */
[----:B---3--:R-:W-:-:S13]  /*08f0*/  ISETP.NE.AND P0, PT, R2, 0x3, PT ;  /* 0x000000030200780c */ /* 0x008fda0003f05270 */
[----:B------:R-:W-:Y:S05]  /*0900*/  @P0 BRA `(.L_x_12) ;  /* 0x0000000000300947 */ /* 0x000fea0003800000 */
[----:B--2---:R-:W2:Y:S01]  /*0910*/  S2UR UR5, SR_CgaCtaId ;  /* 0x00000000000579c3 */ /* 0x004ea20000008800 */
[----:B------:R-:W-:Y:S01]  /*0920*/  UMOV UR7, 0x400 ;  /* 0x0000040000077882 */ /* 0x000fe20000000000 */
[----:B------:R-:W-:Y:S01]  /*0930*/  UMOV UR4, 0x20 ;  /* 0x0000002000047882 */ /* 0x000fe20000000000 */
[----:B------:R-:W-:Y:S01]  /*0940*/  ELECT P0, URZ, PT ;  /* 0x0000000000ff782f */ /* 0x000fe20003800000 */
[----:B------:R-:W-:-:S04]  /*0950*/  UIADD3 UR10, UPT, UPT, -UR4, 0x100000, URZ ;  /* 0x00100000040a7890 */ /* 0x000fc8000fffe1ff */
[----:B------:R-:W-:Y:S02]  /*0960*/  USHF.L.U32 UR11, UR10, 0xb, URZ ;  /* 0x0000000b0a0b7899 */ /* 0x000fe400080006ff */
[----:B------:R-:W-:Y:S02]  /*0970*/  USHF.L.U32 UR10, UR10, 0x1, URZ ;  /* 0x000000010a0a7899 */ /* 0x000fe400080006ff */
[----:B--2---:R-:W-:Y:S01]  /*0980*/  ULEA UR5, UR5, UR7, 0x18 ;  /* 0x0000000705057291 */ /* 0x004fe2000f8ec0ff */
[----:B------:R-:W2:Y:S11]  /*0990*/  FENCE.VIEW.ASYNC.S ;  /* 0x00000000000073c6 */ /* 0x000eb60000000000 */
[----:B--2---:R3:W2:Y:S01]  /*09a0*/  SYNCS.EXCH.64 URZ, [UR5+0xe0], UR10 ;  /* 0x0000e00a05ff75b2 */ /* 0x0046a20008000100 */
[----:B------:R3:W1:Y:S02]  /*09b0*/  SYNCS.EXCH.64 URZ, [UR5+0xe8], UR10 ;  /* 0x0000e80a05ff75b2 */ /* 0x0006640008000100 */
[----:B---3--:R-:W-:Y:S01]  /*09c0*/  NOP ;  /* 0x0000000000007918 */ /* 0x008fe20000000000 */
.L_x_12:
[----:B------:R-:W3:Y:S01]  /*09d0*/  SHFL.IDX PT, R2, R96, RZ, 0x1f ;  /* 0x00001fff60027589 */ /* 0x000ee200000e0000 */
[----:B------:R-:W-:Y:S01]  /*09e0*/  NOP ;  /* 0x0000000000007918 */ /* 0x000fe20000000000 */
[----:B---3--:R-:W-:-:S13]  /*09f0*/  ISETP.NE.AND P0, PT, R2, 0x4, PT ;  /* 0x000000040200780c */ /* 0x008fda0003f05270 */
[----:B------:R-:W-:Y:S05]  /*0a00*/  @P0 BRA `(.L_x_13) ;  /* 0x00000000004c0947 */ /* 0x000fea0003800000 */
[----:B--2---:R-:W2:Y:S01]  /*0a10*/  S2UR UR5, SR_CgaCtaId ;  /* 0x00000000000579c3 */ /* 0x004ea20000008800 */
[----:B------:R-:W-:Y:S01]  /*0a20*/  UMOV UR9, 0x100 ;  /* 0x0000010000097882 */ /* 0x000fe20000000000 */
[----:B------:R-:W-:Y:S01]  /*0a30*/  UMOV UR7, 0x400 ;  /* 0x0000040000077882 */ /* 0x000fe20000000000 */
[----:B------:R-:W-:Y:S01]  /*0a40*/  USEL UR9, UR9, 0xe0, UP2 ;  /* 0x000000e009097887 */ /* 0x000fe20009000000 */
[----:B------:R-:W-:Y:S01]  /*0a50*/  UMOV UR4, 0x1 ;  /* 0x0000000100047882 */ /* 0x000fe20000000000 */
[----:B------:R-:W-:Y:S01]  /*0a60*/  ELECT P0, URZ, PT ;  /* 0x0000000000ff782f */ /* 0x000fe20003800000 */
[----:B------:R-:W-:-:S04]  /*0a70*/  UIADD3 UR10, UPT, UPT, -UR4, 0x100000, URZ ;  /* 0x00100000040a7890 */ /* 0x000fc8000fffe1ff */
[----:B------:R-:W-:Y:S02]  /*0a80*/  USHF.L.U32 UR11, UR10, 0xb, URZ ;  /* 0x0000000b0a0b7899 */ /* 0x000fe400080006ff */
[----:B------:R-:W-:Y:S02]  /*0a90*/  USHF.L.U32 UR10, UR10, 0x1, URZ ;  /* 0x000000010a0a7899 */ /* 0x000fe400080006ff */
[----:B------:R-:W-:-:S04]  /*0aa0*/  UIADD3 UR12, UPT, UPT, -UR9, 0x100000, URZ ;  /* 0x00100000090c7890 */ /* 0x000fc8000fffe1ff */
[----:B------:R-:W-:Y:S02]  /*0ab0*/  USHF.L.U32 UR13, UR12, 0xb, URZ ;  /* 0x0000000b0c0d7899 */ /* 0x000fe400080006ff */
[----:B------:R-:W-:Y:S02]  /*0ac0*/  USHF.L.U32 UR12, UR12, 0x1, URZ ;  /* 0x000000010c0c7899 */ /* 0x000fe400080006ff */
[----:B--2---:R-:W-:Y:S01]  /*0ad0*/  ULEA UR5, UR5, UR7, 0x18 ;  /* 0x0000000705057291 */ /* 0x004fe2000f8ec0ff */
[----:B------:R-:W2:Y:S11]  /*0ae0*/  FENCE.VIEW.ASYNC.S ;  /* 0x00000000000073c6 */ /* 0x000eb60000000000 */
[----:B--2---:R3:W2:Y:S01]  /*0af0*/  SYNCS.EXCH.64 URZ, [UR5+0xf0], UR10 ;  /* 0x0000f00a05ff75b2 */ /* 0x0046a20008000100 */
[----:B------:R3:W1:Y:S01]  /*0b00*/  SYNCS.EXCH.64 URZ, [UR5+0x100], UR12 ;  /* 0x0001000c05ff75b2 */ /* 0x0006620008000100 */
[----:B------:R3:W1:Y:S01]  /*0b10*/  SYNCS.EXCH.64 URZ, [UR5+0xf8], UR10 ;  /* 0x0000f80a05ff75b2 */ /* 0x0006620008000100 */
[----:B------:R3:W1:Y:S02]  /*0b20*/  SYNCS.EXCH.64 URZ, [UR5+0x108], UR12 ;  /* 0x0001080c05ff75b2 */ /* 0x0006640008000100 */
[----:B---3--:R-:W-:Y:S01]  /*0b30*/  NOP ;  /* 0x0000000000007918 */ /* 0x008fe20000000000 */
.L_x_13:
[----:B------:R-:W3:Y:S01]  /*0b40*/  SHFL.IDX PT, R2, R96, RZ, 0x1f ;  /* 0x00001fff60027589 */ /* 0x000ee200000e0000 */
[----:B------:R-:W-:Y:S01]  /*0b50*/  NOP ;  /* 0x0000000000007918 */ /* 0x000fe20000000000 */
[----:B---3--:R-:W-:-:S13]  /*0b60*/  ISETP.NE.AND P0, PT, R2, 0x5, PT ;  /* 0x000000050200780c */ /* 0x008fda0003f05270 */
[----:B------:R-:W-:Y:S05]  /*0b70*/  @P0 BRA `(.L_x_14) ;  /* 0x0000000000580947 */ /* 0x000fea0003800000 */
[----:B--2---:R-:W2:Y:S01]  /*0b80*/  S2UR UR7, SR_CgaCtaId ;  /* 0x00000000000779c3 */ /* 0x004ea20000008800 */
        /* <DEDUP_REMOVED lines=12> */
[----:B--2---:R3:W2:Y:S01]  /*0c50*/  SYNCS.EXCH.64 URZ, [UR7+0x110], UR10 ;  /* 0x0001100a07ff75b2 */ /* 0x0046a20008000100 */
[----:B------:R3:W1:Y:S01]  /*0c60*/  SYNCS.EXCH.64 URZ, [UR7+0x130], UR4 ;  /* 0x0001300407ff75b2 */ /* 0x0006620008000100 */
[----:B------:R3:W1:Y:S01]  /*0c70*/  SYNCS.EXCH.64 URZ, [UR7+0x118], UR10 ;  /* 0x0001180a07ff75b2 */ /* 0x0006620008000100 */
[----:B------:R3:W1:Y:S01]  /*0c80*/  SYNCS.EXCH.64 URZ, [UR7+0x138], UR4 ;  /* 0x0001380407ff75b2 */ /* 0x0006620008000100 */
[----:B------:R3:W1:Y:S01]  /*0c90*/  SYNCS.EXCH.64 URZ, [UR7+0x120], UR10 ;  /* 0x0001200a07ff75b2 */ /* 0x0006620008000100 */
[----:B------:R3:W1:Y:S01]  /*0ca0*/  SYNCS.EXCH.64 URZ, [UR7+0x140], UR4 ;  /* 0x0001400407ff75b2 */ /* 0x0006620008000100 */
[----:B------:R3:W1:Y:S01]  /*0cb0*/  SYNCS.EXCH.64 URZ, [UR7+0x128], UR10 ;  /* 0x0001280a07ff75b2 */ /* 0x0006620008000100 */
[----:B------:R3:W1:Y:S02]  /*0cc0*/  SYNCS.EXCH.64 URZ, [UR7+0x148], UR4 ;  /* 0x0001480407ff75b2 */ /* 0x0006640008000100 */
[----:B---3--:R-:W-:Y:S01]  /*0cd0*/  NOP ;  /* 0x0000000000007918 */ /* 0x008fe20000000000 */
.L_x_14:
        /* <DEDUP_REMOVED lines=18> */
.L_x_15:
[----:B--2---:R-:W2:Y:S01]  /*0e00*/  S2UR UR5, SR_CTAID.X ;  /* 0x00000000000579c3 */ /* 0x004ea20000002500 */
[----:B------:R-:W-:-:S05]  /*0e10*/  CS2R.32 R90, SR_CgaSize ;  /* 0x00000000005a7805 */ /* 0x000fca0000008a00 */
[----:B------:R-:W-:-:S05]  /*0e20*/  IMAD R90, R90, -0xa0, RZ ;  /* 0xffffff605a5a7824 */ /* 0x000fca00078e02ff */
[----:B------:R-:W-:-:S14]  /*0e30*/  R2UR UR9, R90 ;  /* 0x000000005a0972ca */ /* 0x000fdc00000e0000 */
[----:B------:R-:W3:Y:S01]  /*0e40*/  LDCU UR9, c[0x0][UR9+0x2b0] ;  /* 0x00005600090977ac */ /* 0x000ee20008000800 */
[----:B------:R-:W-:Y:S01]  /*0e50*/  NOP ;  /* 0x0000000000007918 */ /* 0x000fe20000000000 */
[----:B------:R-:W-:-:S05]  /*0e60*/  CS2R.32 R90, SR_CgaSize ;  /* 0x00000000005a7805 */ /* 0x000fca0000008a00 */
[----:B------:R-:W-:-:S05]  /*0e70*/  IMAD R90, R90, -0xa0, RZ ;  /* 0xffffff605a5a7824 */ /* 0x000fca00078e02ff */
[----:B------:R-:W-:-:S14]  /*0e80*/  R2UR UR7, R90 ;  /* 0x000000005a0772ca */ /* 0x000fdc00000e0000 */
[----:B------:R-:W4:Y:S01]  /*0e90*/  LDCU UR7, c[0x0][UR7+0x2b4] ;  /* 0x00005680070777ac */ /* 0x000f220008000800 */
[----:B------:R-:W1:Y:S08]  /*0ea0*/  S2UR UR4, SR_CTAID.Y ;  /* 0x00000000000479c3 */ /* 0x000e700000002600 */
[----:B------:R-:W4:Y:S01]  /*0eb0*/  LDC R9, c[0x0][0xb24] ;  /* 0x0002c900ff097b82 */ /* 0x000f220000000800 */
[----:B--2---:R-:W-:-:S02]  /*0ec0*/  I2FP.F32.U32 R5, UR5 ;  /* 0x0000000500057c45 */ /* 0x004fc40008201000 */
[----:B------:R-:W-:-:S05]  /*0ed0*/  CS2R.32 R3, SR_CgaSize ;  /* 0x0000000000037805 */ /* 0x000fca0000008a00 */
[----:B------:R-:W-:-:S06]  /*0ee0*/  IMAD R3, R3, -0xa0, RZ ;  /* 0xffffff6003037824 */ /* 0x000fcc00078e02ff */
[----:B------:R-:W2:Y:S01]  /*0ef0*/  LDC R3, c[0x0][R3+0x2a0] ;  /* 0x0000a80003037b82 */ /* 0x000ea20000000800 */
[----:B------:R-:W-:Y:S01]  /*0f00*/  MOV R21, UR5 ;  /* 0x0000000500157c02 */ /* 0x000fe20008000f00 */
[----:B---3--:R-:W-:Y:S01]  /*0f10*/  FMUL R5, R5, UR9 ;  /* 0x0000000905057c20 */ /* 0x008fe20008400000 */
[----:B-1----:R-:W-:Y:S02]  /*0f20*/  I2FP.F32.U32 R4, UR4 ;  /* 0x0000000400047c45 */ /* 0x002fe40008201000 */
[----:B------:R-:W-:-:S05]  /*0f30*/  CS2R.32 R2, SR_CgaSize ;  /* 0x0000000000027805 */ /* 0x000fca0000008a00 */
[----:B------:R-:W-:-:S06]  /*0f40*/  IMAD R2, R2, -0xa0, RZ ;  /* 0xffffff6002027824 */ /* 0x000fcc00078e02ff */
[----:B------:R-:W1:Y:S01]  /*0f50*/  LDC R2, c[0x0][R2+0x2a4] ;  /* 0x0000a90002027b82 */ /* 0x000e620000000800 */
[----:B------:R-:W3:Y:S01]  /*0f60*/  F2I.U32.TRUNC.NTZ R90, R5 ;  /* 0x00000005005a7305 */ /* 0x000ee2000020f000 */
[----:B------:R-:W-:Y:S01]  /*0f70*/  MOV R20, UR4 ;  /* 0x0000000400147c02 */ /* 0x000fe20008000f00 */
[----:B----4-:R-:W-:-:S05]  /*0f80*/  FMUL R4, R4, UR7 ;  /* 0x0000000704047c20 */ /* 0x010fca0008400000 */
[----:B------:R-:W-:Y:S01]  /*0f90*/  BAR.SYNC.DEFER_BLOCKING 0x0 ;  /* 0x0000000000007b1d */ /* 0x000fe20000010000 */
[----:B------:R-:W-:-:S05]  /*0fa0*/  ISETP.GE.AND P0, PT, R9, 0x1, PT ;  /* 0x000000010900780c */ /* 0x000fca0003f06270 */
[----:B------:R-:W4:Y:S02]  /*0fb0*/  F2I.U32.TRUNC.NTZ R83, R4 ;  /* 0x0000000400537305 */ /* 0x000f24000020f000 */
[----:B------:R-:W1:Y:S01]  /*0fc0*/  S2UR UR36, SR_CTAID.Z ;  /* 0x00000000002479c3 */ /* 0x000e620000002700 */
[----:B---3--:R-:W-:-:S05]  /*0fd0*/  IADD3 R90, PT, PT, -R90, RZ, RZ ;  /* 0x000000ff5a5a7210 */ /* 0x008fca0007ffe1ff */
[----:B--2---:R-:W-:Y:S01]  /*0fe0*/  IMAD R90, R3, R90, UR5 ;  /* 0x00000005035a7e24 */ /* 0x004fe2000f8e025a */
[----:B----4-:R-:W-:-:S05]  /*0ff0*/  IADD3 R83, PT, PT, -R83, RZ, RZ ;  /* 0x000000ff53537210 */ /* 0x010fca0007ffe1ff */
[----:B-1----:R-:W-:Y:S01]  /*1000*/  IMAD R83, R2, R83, UR4 ;  /* 0x0000000402537e24 */ /* 0x002fe2000f8e0253 */
[----:B------:R-:W-:Y:S06]  /*1010*/  @!P0 BRA `(.L_x_16) ;  /* 0x0000000000b88947 */ /* 0x000fec0003800000 */
[----:B------:R-:W1:Y:S01]  /*1020*/  LDC.64 R4, c[0x0][0xb18] ;  /* 0x0002c600ff047b82 */ /* 0x000e620000000a00 */
[----:B------:R-:W-:-:S07]  /*1030*/  ISETP.NE.AND P0, PT, R9, 0x1, PT ;  /* 0x000000010900780c */ /* 0x000fce0003f05270 */
[----:B------:R-:W2:Y:S08]  /*1040*/  LDC R10, c[0x0][0xb0c] ;  /* 0x0002c300ff0a7b82 */ /* 0x000eb00000000800 */
[----:B------:R-:W3:Y:S08]  /*1050*/  LDC R11, c[0x0][0x370] ;  /* 0x0000dc00ff0b7b82 */ /* 0x000ef00000000800 */
[----:B------:R-:W4:Y:S01]  /*1060*/  LDC R12, c[0x0][0x374] ;  /* 0x0000dd00ff0c7b82 */ /* 0x000f220000000800 */
[----:B-1----:R-:W-:-:S07]  /*1070*/  ISETP.NE.AND P1, PT, R4, 0x1, PT ;  /* 0x000000010400780c */ /* 0x002fce0003f25270 */
[----:B------:R-:W3:Y:S01]  /*1080*/  LDC.64 R6, c[0x0][0xb10] ;  /* 0x0002c400ff067b82 */ /* 0x000ee20000000a00 */
[----:B--2---:R-:W-:-:S07]  /*1090*/  ISETP.NE.AND P2, PT, R10, 0x1, PT ;  /* 0x000000010a00780c */ /* 0x004fce0003f45270 */
[----:B------:R-:W1:Y:S08]  /*10a0*/  LDC R8, c[0x0][0xb20] ;  /* 0x0002c800ff087b82 */ /* 0x000e700000000800 */
[----:B------:R-:W2:Y:S01]  /*10b0*/  LDC.64 R2, c[0x0][0xb28] ;  /* 0x0002ca00ff027b82 */ /* 0x000ea20000000a00 */
[----:B----4-:R-:W-:-:S04]  /*10c0*/  IMAD.HI.U32 R13, R12, R5, RZ ;  /* 0x000000050c0d7227 */ /* 0x010fc800078e00ff */
[----:B------:R-:W-:-:S04]  /*10d0*/  IMAD.HI.U32 R5, R20, R5, RZ ;  /* 0x0000000514057227 */ /* 0x000fc800078e00ff */
[----:B---3--:R-:W-:-:S04]  /*10e0*/  IMAD.HI.U32 R14, R11, R6, RZ ;  /* 0x000000060b0e7227 */ /* 0x008fc800078e00ff */
[C---:B------:R-:W-:Y:S01]  /*10f0*/  IMAD.HI.U32 R16, R21.reuse, R6, RZ ;  /* 0x0000000615107227 */ /* 0x040fe200078e00ff */
[-C--:B------:R-:W-:Y:S02]  /*1100*/  @P2 SHF.R.U32.HI R11, RZ, R7.reuse, R14 ;  /* 0x00000007ff0b2219 */ /* 0x080fe4000001160e */
[-C--:B-1----:R-:W-:Y:S02]  /*1110*/  @P1 SHF.R.U32.HI R12, RZ, R8.reuse, R13 ;  /* 0x00000008ff0c1219 */ /* 0x082fe4000001160d */
[----:B------:R-:W-:Y:S02]  /*1120*/  SHF.R.U32.HI R5, RZ, R8, R5 ;  /* 0x00000008ff057219 */ /* 0x000fe40000011605 */
[----:B------:R-:W-:Y:S02]  /*1130*/  SHF.R.U32.HI R16, RZ, R7, R16 ;  /* 0x00000007ff107219 */ /* 0x000fe40000011610 */
[----:B------:R-:W-:Y:S01]  /*1140*/  SEL R5, R20, R5, !P1 ;  /* 0x0000000514057207 */ /* 0x000fe20004800000 */
[----:B--2---:R-:W-:Y:S01]  /*1150*/  IMAD.HI.U32 R14, R12, R2, RZ ;  /* 0x000000020c0e7227 */ /* 0x004fe200078e00ff */
[----:B------:R-:W-:-:S02]  /*1160*/  SEL R7, R21, R16, !P2 ;  /* 0x0000001015077207 */ /* 0x000fc40005000000 */
[----:B------:R-:W-:Y:S01]  /*1170*/  IADD3 R13, PT, PT, -R5, RZ, RZ ;  /* 0x000000ff050d7210 */ /* 0x000fe20007ffe1ff */
[----:B------:R-:W-:Y:S01]  /*1180*/  IMAD.HI.U32 R6, R11, R2, RZ ;  /* 0x000000020b067227 */ /* 0x000fe200078e00ff */
[----:B------:R-:W-:-:S03]  /*1190*/  @P0 SHF.R.U32.HI R12, RZ, R3, R14 ;  /* 0x00000003ff0c0219 */ /* 0x000fc6000001160e */
[----:B------:R-:W-:Y:S01]  /*11a0*/  IMAD R13, R4, R13, R20 ;  /* 0x0000000d040d7224 */ /* 0x000fe200078e0214 */
[----:B------:R-:W-:Y:S01]  /*11b0*/  @P0 SHF.R.U32.HI R11, RZ, R3, R6 ;  /* 0x00000003ff0b0219 */ /* 0x000fe20000011606 */
[----:B------:R-:W-:-:S04]  /*11c0*/  IMAD R12, R12, R9, RZ ;  /* 0x000000090c0c7224 */ /* 0x000fc800078e02ff */
[----:B------:R-:W-:Y:S01]  /*11d0*/  IMAD R6, R11, R9, RZ ;  /* 0x000000090b067224 */ /* 0x000fe200078e02ff */
[----:B------:R-:W-:-:S04]  /*11e0*/  ISETP.GE.AND P1, PT, R5, R12, PT ;  /* 0x0000000c0500720c */ /* 0x000fc80003f26270 */
[----:B------:R-:W-:Y:S01]  /*11f0*/  ISETP.GE.OR P1, PT, R7, R6, P1 ;  /* 0x000000060700720c */ /* 0x000fe20000f26670 */
[----:B------:R-:W-:-:S05]  /*1200*/  IMAD.HI.U32 R6, R5, R2, RZ ;  /* 0x0000000205067227 */ /* 0x000fca00078e00ff */
[----:B------:R-:W-:-:S04]  /*1210*/  SHF.R.U32.HI R6, RZ, R3, R6 ;  /* 0x00000003ff067219 */ /* 0x000fc80000011606 */
[----:B------:R-:W-:-:S03]  /*1220*/  SEL R6, R5, R6, !P0 ;  /* 0x0000000605067207 */ /* 0x000fc60004000000 */
[----:B------:R-:W-:Y:S01]  /*1230*/  @!P1 IMAD.HI.U32 R8, R7, R2, RZ ;  /* 0x0000000207089227 */ /* 0x000fe200078e00ff */
[----:B------:R-:W-:-:S04]  /*1240*/  IADD3 R2, PT, PT, -R6, RZ, RZ ;  /* 0x000000ff06027210 */ /* 0x000fc80007ffe1ff */
[----:B------:R-:W-:Y:S01]  /*1250*/  @!P1 SHF.R.U32.HI R8, RZ, R3, R8 ;  /* 0x00000003ff089219 */ /* 0x000fe20000011608 */
[----:B------:R-:W-:-:S03]  /*1260*/  IMAD R2, R9, R2, R5 ;  /* 0x0000000209027224 */ /* 0x000fc600078e0205 */
[----:B------:R-:W-:-:S05]  /*1270*/  @!P1 SEL R3, R7, R8, !P0 ;  /* 0x0000000807039207 */ /* 0x000fca0004000000 */
[--C-:B------:R-:W-:Y:S02]  /*1280*/  @!P1 IMAD.IADD R6, R6, 0x1, -R3.reuse ;  /* 0x0000000106069824 */ /* 0x100fe400078e0a03 */
[----:B------:R-:W-:Y:S01]  /*1290*/  @!P1 IMAD R3, R2, R11, R3 ;  /* 0x0000000b02039224 */ /* 0x000fe200078e0203 */
[----:B------:R-:W-:Y:S01]  /*12a0*/  IADD3 R2, PT, PT, -R7, RZ, RZ ;  /* 0x000000ff07027210 */ /* 0x000fe20007ffe1ff */
[----:B------:R-:W-:Y:S02]  /*12b0*/  @!P1 IMAD R5, R6, R9, R7 ;  /* 0x0000000906059224 */ /* 0x000fe400078e0207 */
[----:B------:R-:W-:Y:S02]  /*12c0*/  @!P1 IMAD.MOV.U32 R7, RZ, RZ, R3 ;  /* 0x000000ffff079224 */ /* 0x000fe400078e0003 */
[----:B------:R-:W-:Y:S02]  /*12d0*/  IMAD R2, R10, R2, R21 ;  /* 0x000000020a027224 */ /* 0x000fe400078e0215 */
[----:B------:R-:W-:-:S02]  /*12e0*/  IMAD R20, R5, R4, R13 ;  /* 0x0000000405147224 */ /* 0x000fc400078e020d */
[----:B------:R-:W-:Y:S02]  /*12f0*/  IMAD R21, R7, R10, R2 ;  /* 0x0000000a07157224 */ /* 0x000fe400078e0202 */
.L_x_16:
[----:B------:R-:W1:Y:S01]  /*1300*/  LDCU UR4, c[0x0][0xb30] ;  /* 0x00016600ff0477ac */ /* 0x000e620008000800 */
[----:B------:R-:W2:Y:S08]  /*1310*/  S2UR UR37, SR_CgaCtaId ;  /* 0x00000000002579c3 */ /* 0x000eb00000008800 */
[----:B------:R-:W3:Y:S01]  /*1320*/  LDC R40, c[0x0][0xb24] ;  /* 0x0002c900ff287b82 */ /* 0x000ee20000000800 */
[----:B-1----:R-:W-:-:S09]  /*1330*/  UISETP.NE.AND UP1, UPT, UR4, 0x1, UPT ;  /* 0x000000010400788c */ /* 0x002fd2000bf25270 */
[----:B--2---:R-:W-:Y:S05]  /*1340*/  BRA.U UP1, `(.L_x_17) ;  /* 0x0000000101407547 */ /* 0x004fea000b800000 */
[----:B------:R-:W1:Y:S08]  /*1350*/  LDC.64 R4, c[0x0][0xb10] ;  /* 0x0002c400ff047b82 */ /* 0x000e700000000a00 */
[----:B------:R-:W2:Y:S08]  /*1360*/  LDC.64 R2, c[0x0][0xb18] ;  /* 0x0002c600ff027b82 */ /* 0x000eb00000000a00 */
[----:B------:R-:W4:Y:S08]  /*1370*/  LDC R6, c[0x0][0xb20] ;  /* 0x0002c800ff067b82 */ /* 0x000f300000000800 */
[----:B------:R-:W3:Y:S01]  /*1380*/  LDC R8, c[0x0][0xb0c] ;  /* 0x0002c300ff087b82 */ /* 0x000ee20000000800 */
[----:B-1----:R-:W-:-:S05]  /*1390*/  IMAD.HI.U32 R4, R21, R4, RZ ;  /* 0x0000000415047227 */ /* 0x002fca00078e00ff */
[----:B------:R-:W-:Y:S01]  /*13a0*/  SHF.R.U32.HI R4, RZ, R5, R4 ;  /* 0x00000005ff047219 */ /* 0x000fe20000011604 */
[----:B--2---:R-:W-:Y:S01]  /*13b0*/  IMAD.HI.U32 R3, R20, R3, RZ ;  /* 0x0000000314037227 */ /* 0x004fe200078e00ff */
[----:B------:R-:W-:-:S04]  /*13c0*/  ISETP.NE.AND P0, PT, R2, 0x1, PT ;  /* 0x000000010200780c */ /* 0x000fc80003f05270 */
[----:B----4-:R-:W-:-:S04]  /*13d0*/  SHF.R.U32.HI R3, RZ, R6, R3 ;  /* 0x00000006ff037219 */ /* 0x010fc80000011603 */
[----:B------:R-:W-:Y:S02]  /*13e0*/  SEL R3, R20, R3, !P0 ;  /* 0x0000000314037207 */ /* 0x000fe40004000000 */
[----:B---3--:R-:W-:-:S04]  /*13f0*/  ISETP.NE.AND P1, PT, R8, 0x1, PT ;  /* 0x000000010800780c */ /* 0x008fc80003f25270 */
[----:B------:R-:W-:-:S05]  /*1400*/  SEL R4, R21, R4, !P1 ;  /* 0x0000000415047207 */ /* 0x000fca0004800000 */
[----:B------:R-:W-:Y:S02]  /*1410*/  IMAD.IADD R5, R3, 0x1, -R4 ;  /* 0x0000000103057824 */ /* 0x000fe400078e0a04 */
[----:B------:R-:W-:Y:S02]  /*1420*/  IMAD.IADD R3, R4, 0x1, -R3 ;  /* 0x0000000104037824 */ /* 0x000fe400078e0a03 */
[----:B------:R-:W-:Y:S02]  /*1430*/  IMAD R21, R5, R8, R21 ;  /* 0x0000000805157224 */ /* 0x000fe400078e0215 */
[----:B------:R-:W-:-:S07]  /*1440*/  IMAD R20, R3, R2, R20 ;  /* 0x0000000203147224 */ /* 0x000fce00078e0214 */
.L_x_17:
[----:B------:R-:W-:Y:S01]  /*1450*/  BAR.SYNC.DEFER_BLOCKING 0x0 ;  /* 0x0000000000007b1d */ /* 0x000fe20000010000 */
[----:B------:R-:W-:Y:S01]  /*1460*/  UISETP.NE.AND UP1, UPT, UR8, 0x2, UPT ;  /* 0x000000020800788c */ /* 0x000fe2000bf25270 */
[----:B------:R-:W-:Y:S02]  /*1470*/  ISETP.NE.OR P5, PT, R0, 0x2, !P5 ;  /* 0x000000020000780c */ /* 0x000fe40006fa5670 */
[----:B------:R-:W-:-:S06]  /*1480*/  LOP3.LUT R2, R103, 0x1f, RZ, 0xc0, !PT ;  /* 0x0000001f67027812 */ /* 0x000fcc00078ec0ff */
[----:B------:R-:W-:Y:S05]  /*1490*/  BRA.U UP1, `(.L_x_18) ;  /* 0x0000001501347547 */ /* 0x000fea000b800000 */
[----:B------:R-:W1:Y:S01]  /*14a0*/  LDCU UR13, c[0x0][0x38c] ;  /* 0x00007180ff0d77ac */ /* 0x000e620008000800 */
[----:B------:R-:W2:Y:S01]  /*14b0*/  LDC R9, c[0x0][0x370] ;  /* 0x0000dc00ff097b82 */ /* 0x000ea20000000800 */
[----:B------:R-:W-:Y:S01]  /*14c0*/  PLOP3.LUT P1, PT, PT, PT, UP2, 0x80, 0x8 ;  /* 0x000000000008781c */ /* 0x000fe20003f2f028 */
[----:B------:R-:W-:Y:S01]  /*14d0*/  IMAD.MOV.U32 R15, RZ, RZ, 0x1 ;  /* 0x00000001ff0f7424 */ /* 0x000fe200078e00ff */
[----:B------:R-:W-:Y:S01]  /*14e0*/  ISETP.EQ.OR P4, PT, R2, RZ, P5 ;  /* 0x000000ff0200720c */ /* 0x000fe20002f82670 */
[----:B------:R-:W-:Y:S01]  /*14f0*/  IMAD.MOV.U32 R14, RZ, RZ, RZ ;  /* 0x000000ffff0e7224 */ /* 0x000fe200078e00ff */
[----:B------:R-:W-:Y:S02]  /*1500*/  PLOP3.LUT P1, PT, P1, PT, PT, 0x8, 0x80 ;  /* 0x000000000080781c */ /* 0x000fe40000f2e170 */
[----:B------:R-:W-:Y:S01]  /*1510*/  CS2R R12, SRZ ;  /* 0x00000000000c7805 */ /* 0x000fe2000001ff00 */
[----:B------:R-:W-:Y:S01]  /*1520*/  IMAD.MOV.U32 R10, RZ, RZ, 0x1 ;  /* 0x00000001ff0a7424 */ /* 0x000fe200078e00ff */
[----:B------:R-:W4:Y:S01]  /*1530*/  LDC R0, c[0x0][0x374] ;  /* 0x0000dd00ff007b82 */ /* 0x000f220000000800 */
[----:B------:R-:W2:Y:S01]  /*1540*/  LDCU.64 UR22, c[0x0][0x348] ;  /* 0x00006900ff1677ac */ /* 0x000ea20008000a00 */
[----:B------:R-:W-:Y:S01]  /*1550*/  UMOV UR6, URZ ;  /* 0x000000ff00067c82 */ /* 0x000fe20008000000 */
[----:B-1----:R-:W-:-:S04]  /*1560*/  UIADD3 UR5, UPT, UPT, UR13, 0x3f, URZ ;  /* 0x0000003f0d057890 */ /* 0x002fc8000fffe0ff */
[----:B------:R-:W-:-:S04]  /*1570*/  USHF.R.S32.HI UR4, URZ, 0x1f, UR5 ;  /* 0x0000001fff047899 */ /* 0x000fc80008011405 */
[----:B------:R-:W-:-:S04]  /*1580*/  ULEA.HI UR4, UR4, UR5, URZ, 0x6 ;  /* 0x0000000504047291 */ /* 0x000fc8000f8f30ff */
[----:B------:R-:W-:Y:S02]  /*1590*/  USHF.R.S32.HI UR15, URZ, 0x6, UR4 ;  /* 0x00000006ff0f7899 */ /* 0x000fe40008011404 */
[----:B------:R-:W-:Y:S02]  /*15a0*/  UIADD3 UR4, UPT, UPT, UR13, -0x1, URZ ;  /* 0xffffffff0d047890 */ /* 0x000fe4000fffe0ff */
[----:B------:R-:W-:Y:S02]  /*15b0*/  UISETP.LT.U32.AND UP0, UPT, UR15, 0xa, UPT ;  /* 0x0000000a0f00788c */ /* 0x000fe4000bf01070 */
[----:B------:R-:W-:Y:S02]  /*15c0*/  UISETP.GE.U32.AND UP1, UPT, UR4, -0x7f, UPT ;  /* 0xffffff810400788c */ /* 0x000fe4000bf26070 */
[----:B------:R-:W-:Y:S02]  /*15d0*/  USEL UR14, UR15, 0xa, UP0 ;  /* 0x0000000a0f0e7887 */ /* 0x000fe40008000000 */
[----:B------:R-:W-:-:S02]  /*15e0*/  UIADD3 UR13, UPT, UPT, UR13, 0x7e, URZ ;  /* 0x0000007e0d0d7890 */ /* 0x000fc4000fffe0ff */
[----:B------:R-:W-:Y:S02]  /*15f0*/  UIADD3 UR5, UPT, UPT, UR14, -0x1, URZ ;  /* 0xffffffff0e057890 */ /* 0x000fe4000fffe0ff */
[----:B------:R-:W-:-:S03]  /*1600*/  UIADD3 UR7, UPT, UPT, UR15, -UR14, URZ ;  /* 0x8000000e0f077290 */ /* 0x000fc6000fffe0ff */
[----:B------:R-:W-:-:S04]  /*1610*/  @UP1 UIADD3 UR5, UPT, UPT, UR14, URZ, URZ ;  /* 0x000000ff0e051290 */ /* 0x000fc8000fffe0ff */
[----:B--2---:R-:W-:-:S12]  /*1620*/  UIADD3 UR5, UPT, UPT, UR5, 0x1, URZ ;  /* 0x0000000105057890 */ /* 0x004fd8000fffe0ff */
.L_x_36:
[----:B------:R-:W-:Y:S01]  /*1630*/  UISETP.NE.AND UP0, UPT, UR37, URZ, UPT ;  /* 0x000000ff2500728c */ /* 0x000fe2000bf05270 */
[----:B------:R-:W1:Y:S08]  /*1640*/  S2UR UR37, SR_CgaCtaId ;  /* 0x00000000002579c3 */ /* 0x000e700000008800 */
[----:B------:R-:W-:Y:S05]  /*1650*/  BRA.U UP0, `(.L_x_19) ;  /* 0x0000000100347547 */ /* 0x000fea000b800000 */
[----:B------:R-:W2:Y:S01]  /*1660*/  S2R R2, SR_CgaCtaId ;  /* 0x0000000000027919 */ /* 0x000ea20000008800 */
[----:B------:R-:W-:-:S04]  /*1670*/  MOV R3, 0x400 ;  /* 0x0000040000037802 */ /* 0x000fc80000000f00 */
[----:B--2---:R-:W-:Y:S02]  /*1680*/  LEA R3, R2, R3, 0x18 ;  /* 0x0000000302037211 */ /* 0x004fe400078ec0ff */
[----:B------:R-:W-:-:S03]  /*1690*/  SHF.L.U32 R2, R10, 0x1f, RZ ;  /* 0x0000001f0a027819 */ /* 0x000fc600000006ff */
[----:B------:R-:W-:-:S04]  /*16a0*/  IMAD R3, R12, 0x8, R3 ;  /* 0x000000080c037824 */ /* 0x000fc800078e0203 */
[----:B------:R-:W2:Y:S02]  /*16b0*/  SYNCS.PHASECHK.TRANS64.TRYWAIT P0, [R3+URZ+0x160], R2 ;  /* 0x00016002030075a7 */ /* 0x000ea400080011ff */
[----:B--2---:R-:W-:Y:S05]  /*16c0*/  @!P0 BRA `(.L_x_20) ;  /* 0x0000007c00448947 */ /* 0x004fea0003800000 */
.L_x_132:
[----:B------:R-:W-:Y:S01]  /*16d0*/  VIADD R12, R12, 0x1 ;  /* 0x000000010c0c7836 */ /* 0x000fe20000000000 */
[----:B------:R2:W-:Y:S04]  /*16e0*/  SYNCS.ARRIVE.TRANS64.A1T0 RZ, [R3+URZ+0x150], RZ ;  /* 0x000150ff03ff79a7 */ /* 0x0005e800081000ff */
[----:B------:R-:W-:-:S04]  /*16f0*/  ISETP.NE.AND P0, PT, R12, 0x2, PT ;  /* 0x000000020c00780c */ /* 0x000fc80003f05270 */
[----:B------:R-:W-:Y:S02]  /*1700*/  SEL R12, R12, RZ, P0 ;  /* 0x000000ff0c0c7207 */ /* 0x000fe40000000000 */
[----:B--2---:R-:W-:-:S04]  /*1710*/  SEL R3, RZ, 0x1, P0 ;  /* 0x00000001ff037807 */ /* 0x004fc80000000000 */
[----:B------:R-:W-:-:S07]  /*1720*/  LOP3.LUT R10, R10, R3, RZ, 0x3c, !PT ;  /* 0x000000030a0a7212 */ /* 0x000fce00078e3cff */
.L_x_19:
[----:B------:R-:W-:Y:S01]  /*1730*/  UMOV UR4, 0x400 ;  /* 0x0000040000047882 */ /* 0x000fe20000000000 */
[----:B------:R-:W-:Y:S01]  /*1740*/  SHF.L.U32 R2, R15, 0x1f, RZ ;  /* 0x0000001f0f027819 */ /* 0x000fe200000006ff */
[----:B-1----:R-:W-:Y:S01]  /*1750*/  ULEA UR4, UR37, UR4, 0x18 ;  /* 0x0000000425047291 */ /* 0x002fe2000f8ec0ff */
[----:B------:R-:W-:Y:S01]  /*1760*/  R2UR UR35, R21 ;  /* 0x00000000152372ca */ /* 0x000fe200000e0000 */
[----:B------:R-:W-:Y:S01]  /*1770*/  UISETP.GE.U32.AND UP0, UPT, UR13, 0x7f, UPT ;  /* 0x0000007f0d00788c */ /* 0x000fe2000bf06070 */
[----:B------:R-:W-:Y:S01]  /*1780*/  R2UR UR11, R20 ;  /* 0x00000000140b72ca */ /* 0x000fe200000e0000 */
[----:B------:R-:W-:Y:S01]  /*1790*/  ULEA UR8, UR6, UR4, 0x3 ;  /* 0x0000000406087291 */ /* 0x000fe2000f8e18ff */
[----:B------:R-:W-:-:S08]  /*17a0*/  UMOV UR24, URZ ;  /* 0x000000ff00187c82 */ /* 0x000fd00008000000 */
[----:B------:R1:W2:Y:S01]  /*17b0*/  SYNCS.PHASECHK.TRANS64.TRYWAIT P0, [UR8+0x50], R2 ;  /* 0x00005002ff0075a7 */ /* 0x0002a20008001108 */
[----:B------:R-:W-:Y:S02]  /*17c0*/  USHF.L.U32 UR35, UR35, 0x6, URZ ;  /* 0x0000000623237899 */ /* 0x000fe400080006ff */
[----:B------:R-:W-:Y:S01]  /*17d0*/  USHF.L.U32 UR11, UR11, 0x8, URZ ;  /* 0x000000080b0b7899 */ /* 0x000fe200080006ff */
[----:B------:R-:W-:Y:S11]  /*17e0*/  BRA.U !UP0, `(.L_x_21) ;  /* 0x0000000108a87547 */ /* 0x000ff6000b800000 */
[----:B------:R-:W-:Y:S01]  /*17f0*/  UMOV UR16, URZ ;  /* 0x000000ff00107c82 */ /* 0x000fe20008000000 */
[----:B------:R-:W-:-:S05]  /*1800*/  UMOV UR17, UR6 ;  /* 0x0000000600117c82 */ /* 0x000fca0008000000 */
.L_x_26:
[----:B-1----:R-:W-:Y:S01]  /*1810*/  ULEA UR33, UR17, UR4, 0x3 ;  /* 0x0000000411217291 */ /* 0x002fe2000f8e18ff */
[----:B--2---:R-:W-:Y:S01]  /*1820*/  @!P5 MOV R3, 0x5000 ;  /* 0x000050000003d802 */ /* 0x004fe20000000f00 */
[----:B--2---:R-:W-:Y:S10]  /*1830*/  @P0 BRA `(.L_x_22) ;  /* 0x00000000000c0947 */ /* 0x004ff40003800000 */
[----:B------:R-:W-:-:S04]  /*1840*/  SHF.L.U32 R5, R15, 0x1f, RZ ;  /* 0x0000001f0f057819 */ /* 0x000fc800000006ff */
[----:B------:R-:W2:Y:S02]  /*1850*/  SYNCS.PHASECHK.TRANS64.TRYWAIT P0, [UR33+0x50], R5 ;  /* 0x00005005ff0075a7 */ /* 0x000ea40008001121 */
[----:B--2---:R-:W-:Y:S05]  /*1860*/  @!P0 BRA `(.L_x_23) ;  /* 0x0000007800f08947 */ /* 0x004fea0003800000 */
.L_x_22:
[----:B------:R2:W-:Y:S01]  /*1870*/  @!P5 SYNCS.ARRIVE.TRANS64 RZ, [UR33], R3 ;  /* 0x00000003ffffd9a7 */ /* 0x0005e20008000021 */
[----:B------:R-:W-:Y:S04]  /*1880*/  BSSY.RECONVERGENT B0, `(.L_x_24) ;  /* 0x0000003000007945 */ /* 0x000fe80003800200 */
[----:B------:R-:W-:Y:S05]  /*1890*/  @P4 BRA `(.L_x_25) ;  /* 0x0000000000044947 */ /* 0x000fea0003800000 */
[----:B------:R-:W-:Y:S05]  /*18a0*/  BPT.TRAP 0x1 ;  /* 0x000000040000795c */ /* 0x000fea0000300000 */
.L_x_25:
[----:B------:R-:W-:Y:S05]  /*18b0*/  BSYNC.RECONVERGENT B0 ;  /* 0x0000000000007941 */ /* 0x000fea0003800200 */
.L_x_24:
[----:B------:R-:W-:Y:S02]  /*18c0*/  UIADD3 UR6, UPT, UPT, UR17, 0x1, URZ ;  /* 0x0000000111067890 */ /* 0x000fe4000fffe0ff */
[----:B------:R-:W-:Y:S02]  /*18d0*/  ULEA UR32, UR17, UR4, 0xc ;  /* 0x0000000411207291 */ /* 0x000fe4000f8e60ff */
[----:B------:R-:W-:Y:S02]  /*18e0*/  UISETP.NE.AND UP0, UPT, UR6, 0xa, UPT ;  /* 0x0000000a0600788c */ /* 0x000fe4000bf05270 */
[----:B------:R-:W-:Y:S02]  /*18f0*/  UIADD3 UR26, UP1, UPT, UR22, 0x80, URZ ;  /* 0x00000080161a7890 */ /* 0x000fe4000ff3e0ff */
[----:B------:R-:W-:Y:S02]  /*1900*/  USEL UR9, URZ, 0x1, UP0 ;  /* 0x00000001ff097887 */ /* 0x000fe40008000000 */
[----:B------:R-:W-:-:S02]  /*1910*/  USEL UR6, UR6, URZ, UP0 ;  /* 0x000000ff06067287 */ /* 0x000fc40008000000 */
[----:B------:R-:W-:Y:S02]  /*1920*/  UIADD3 UR20, UP0, UPT, UR22, 0x180, URZ ;  /* 0x0000018016147890 */ /* 0x000fe4000ff1e0ff */
[----:B------:R-:W-:Y:S01]  /*1930*/  ULEA UR8, UR6, UR4, 0x3 ;  /* 0x0000000406087291 */ /* 0x000fe2000f8e18ff */
[----:B------:R-:W-:Y:S01]  /*1940*/  LOP3.LUT R15, R15, UR9, RZ, 0x3c, !PT ;  /* 0x000000090f0f7c12 */ /* 0x000fe2000f8e3cff */
[----:B------:R-:W-:Y:S02]  /*1950*/  USHF.L.U32 UR34, UR16, 0x6, URZ ;  /* 0x0000000610227899 */ /* 0x000fe400080006ff */
[----:B------:R-:W-:Y:S01]  /*1960*/  UIADD3.X UR27, UPT, UPT, URZ, UR23, URZ, UP1, !UPT ;  /* 0x00000017ff1b7290 */ /* 0x000fe20008ffe4ff */
[----:B-1----:R-:W-:Y:S01]  /*1970*/  SHF.L.U32 R2, R15, 0x1f, RZ ;  /* 0x0000001f0f027819 */ /* 0x002fe200000006ff */
[----:B------:R-:W-:Y:S02]  /*1980*/  UIADD3 UR32, UPT, UPT, UR32, 0x6400, URZ ;  /* 0x0000640020207890 */ /* 0x000fe4000fffe0ff */
[----:B------:R-:W-:Y:S01]  /*1990*/  UIADD3.X UR21, UPT, UPT, URZ, UR23, URZ, UP0, !UPT ;  /* 0x00000017ff157290 */ /* 0x000fe200087fe4ff */
[----:B------:R1:W1:Y:S01]  /*19a0*/  SYNCS.PHASECHK.TRANS64.TRYWAIT P0, [UR8+0x50], R2 ;  /* 0x00005002ff0075a7 */ /* 0x0002620008001108 */
[----:B------:R-:W-:Y:S01]  /*19b0*/  ULEA UR8, UR17, UR4, 0xe ;  /* 0x0000000411087291 */ /* 0x000fe2000f8e70ff */
[----:B------:R-:W-:Y:S01]  /*19c0*/  UMOV UR18, 0x0 ;  /* 0x0000000000127882 */ /* 0x000fe20000000000 */
[----:B------:R-:W-:-:S02]  /*19d0*/  UMOV UR19, 0x10000000 ;  /* 0x1000000000137882 */ /* 0x000fc40000000000 */
[----:B------:R-:W-:Y:S01]  /*19e0*/  UIADD3 UR8, UPT, UPT, UR8, 0x10400, URZ ;  /* 0x0001040008087890 */ /* 0x000fe2000fffe0ff */
[----:B------:R1:W-:Y:S01]  /*19f0*/  UTMALDG.3D [UR32], [UR26], desc[UR18] ;  /* 0x000012201a0075b4 */ /* 0x0003e20008011000 */
[----:B------:R-:W-:Y:S01]  /*1a00*/  UMOV UR12, UR36 ;  /* 0x00000024000c7c82 */ /* 0x000fe20008000000 */
[----:B------:R-:W-:Y:S01]  /*1a10*/  UMOV UR9, UR33 ;  /* 0x0000002100097c82 */ /* 0x000fe20008000000 */
[----:B------:R-:W-:Y:S01]  /*1a20*/  UMOV UR10, UR34 ;  /* 0x00000022000a7c82 */ /* 0x000fe20008000000 */
[----:B------:R-:W-:Y:S01]  /*1a30*/  UIADD3 UR16, UPT, UPT, UR16, 0x1, URZ ;  /* 0x0000000110107890 */ /* 0x000fe2000fffe0ff */
[----:B------:R-:W-:Y:S01]  /*1a40*/  UMOV UR24, UR5 ;  /* 0x0000000500187c82 */ /* 0x000fe20008000000 */
[----:B------:R-:W-:Y:S02]  /*1a50*/  UMOV UR17, UR6 ;  /* 0x0000000600117c82 */ /* 0x000fe40008000000 */
[----:B------:R1:W-:Y:S01]  /*1a60*/  UTMALDG.3D [UR8], [UR20], desc[UR18] ;  /* 0x00001208140075b4 */ /* 0x0003e20008011000 */
[----:B------:R-:W-:-:S09]  /*1a70*/  UISETP.NE.AND UP0, UPT, UR16, UR5, UPT ;  /* 0x000000051000728c */ /* 0x000fd2000bf05270 */
[----:B------:R-:W-:Y:S05]  /*1a80*/  BRA.U UP0, `(.L_x_26) ;  /* 0xfffffffd00607547 */ /* 0x000fea000b83ffff */
.L_x_21:
[----:B-1----:R-:W-:Y:S01]  /*1a90*/  ULEA UR8, UR6, UR4, 0x3 ;  /* 0x0000000406087291 */ /* 0x002fe2000f8e18ff */
[----:B------:R-:W-:Y:S01]  /*1aa0*/  SHF.L.U32 R2, R15, 0x1f, RZ ;  /* 0x0000001f0f027819 */ /* 0x000fe200000006ff */
[----:B------:R-:W-:Y:S01]  /*1ab0*/  @!P1 SYNCS.ARRIVE.TRANS64.A1T0 RZ, [UR4+0xe8], RZ ;  /* 0x0000e8ffffff99a7 */ /* 0x000fe20008100004 */
[----:B------:R-:W-:-:S06]  /*1ac0*/  UISETP.GT.AND UP0, UPT, UR15, UR14, UPT ;  /* 0x0000000e0f00728c */ /* 0x000fcc000bf04270 */
[----:B--2---:R1:W2:Y:S03]  /*1ad0*/  SYNCS.PHASECHK.TRANS64.TRYWAIT P0, [UR8+0x50], R2 ;  /* 0x00005002ff0075a7 */ /* 0x0042a60008001108 */
[----:B------:R-:W-:Y:S05]  /*1ae0*/  BRA.U !UP0, `(.L_x_27) ;  /* 0x0000000108ac7547 */ /* 0x000fea000b800000 */
[----:B------:R-:W-:Y:S01]  /*1af0*/  UIADD3 UR21, UPT, UPT, UR7, UR24, URZ ;  /* 0x0000001807157290 */ /* 0x000fe2000fffe0ff */
[----:B------:R-:W-:-:S11]  /*1b00*/  UMOV UR25, UR6 ;  /* 0x0000000600197c82 */ /* 0x000fd60008000000 */
.L_x_32:
[----:B-1----:R-:W-:Y:S01]  /*1b10*/  ULEA UR17, UR25, UR4, 0x3 ;  /* 0x0000000419117291 */ /* 0x002fe2000f8e18ff */
[----:B--2---:R-:W-:Y:S01]  /*1b20*/  @!P5 MOV R3, 0x5000 ;  /* 0x000050000003d802 */ /* 0x004fe20000000f00 */
[----:B--2---:R-:W-:Y:S10]  /*1b30*/  @P0 BRA `(.L_x_28) ;  /* 0x00000000000c0947 */ /* 0x004ff40003800000 */
[----:B------:R-:W-:-:S04]  /*1b40*/  SHF.L.U32 R5, R15, 0x1f, RZ ;  /* 0x0000001f0f057819 */ /* 0x000fc800000006ff */
[----:B------:R-:W2:Y:S02]  /*1b50*/  SYNCS.PHASECHK.TRANS64.TRYWAIT P0, [UR17+0x50], R5 ;  /* 0x00005005ff0075a7 */ /* 0x000ea40008001111 */
[----:B--2---:R-:W-:Y:S05]  /*1b60*/  @!P0 BRA `(.L_x_29) ;  /* 0x0000007800488947 */ /* 0x004fea0003800000 */
.L_x_28:
[----:B------:R2:W-:Y:S01]  /*1b70*/  @!P5 SYNCS.ARRIVE.TRANS64 RZ, [UR17], R3 ;  /* 0x00000003ffffd9a7 */ /* 0x0005e20008000011 */
[----:B------:R-:W-:Y:S04]  /*1b80*/  BSSY.RECONVERGENT B0, `(.L_x_30) ;  /* 0x0000003000007945 */ /* 0x000fe80003800200 */
[----:B------:R-:W-:Y:S05]  /*1b90*/  @P4 BRA `(.L_x_31) ;  /* 0x0000000000044947 */ /* 0x000fea0003800000 */
[----:B------:R-:W-:Y:S05]  /*1ba0*/  BPT.TRAP 0x1 ;  /* 0x000000040000795c */ /* 0x000fea0000300000 */
.L_x_31:
[----:B------:R-:W-:Y:S05]  /*1bb0*/  BSYNC.RECONVERGENT B0 ;  /* 0x0000000000007941 */ /* 0x000fea0003800200 */
.L_x_30:
        /* <DEDUP_REMOVED lines=10> */
[----:B------:R-:W-:Y:S01]  /*1c60*/  UIADD3 UR16, UPT, UPT, UR16, 0x6400, URZ ;  /* 0x0000640010107890 */ /* 0x000fe2000fffe0ff */
[----:B-1----:R-:W-:Y:S01]  /*1c70*/  SHF.L.U32 R2, R15, 0x1f, RZ ;  /* 0x0000001f0f027819 */ /* 0x002fe200000006ff */
[----:B------:R-:W-:Y:S02]  /*1c80*/  UIADD3.X UR31, UPT, UPT, URZ, UR23, URZ, UP1, !UPT ;  /* 0x00000017ff1f7290 */ /* 0x000fe40008ffe4ff */
[----:B------:R-:W-:Y:S01]  /*1c90*/  UIADD3.X UR29, UPT, UPT, URZ, UR23, URZ, UP0, !UPT ;  /* 0x00000017ff1d7290 */ /* 0x000fe200087fe4ff */
[----:B------:R1:W1:Y:S01]  /*1ca0*/  SYNCS.PHASECHK.TRANS64.TRYWAIT P0, [UR8+0x50], R2 ;  /* 0x00005002ff0075a7 */ /* 0x0002620008001108 */
[----:B------:R-:W-:Y:S01]  /*1cb0*/  ULEA UR8, UR25, UR4, 0xe ;  /* 0x0000000419087291 */ /* 0x000fe2000f8e70ff */
[----:B------:R-:W-:Y:S01]  /*1cc0*/  UMOV UR26, 0x0 ;  /* 0x00000000001a7882 */ /* 0x000fe20000000000 */
[----:B------:R-:W-:-:S02]  /*1cd0*/  UMOV UR27, 0x10000000 ;  /* 0x10000000001b7882 */ /* 0x000fc40000000000 */
[----:B------:R-:W-:Y:S01]  /*1ce0*/  UIADD3 UR8, UPT, UPT, UR8, 0x10400, URZ ;  /* 0x0001040008087890 */ /* 0x000fe2000fffe0ff */
[----:B------:R-:W-:Y:S01]  /*1cf0*/  UMOV UR19, UR35 ;  /* 0x0000002300137c82 */ /* 0x000fe20008000000 */
[----:B------:R-:W-:Y:S01]  /*1d00*/  UMOV UR20, UR36 ;  /* 0x0000002400147c82 */ /* 0x000fe20008000000 */
[----:B------:R-:W-:Y:S01]  /*1d10*/  UMOV UR12, UR36 ;  /* 0x00000024000c7c82 */ /* 0x000fe20008000000 */
[----:B------:R-:W-:Y:S01]  /*1d20*/  UMOV UR9, UR17 ;  /* 0x0000001100097c82 */ /* 0x000fe20008000000 */
[----:B------:R-:W-:Y:S01]  /*1d30*/  UMOV UR10, UR18 ;  /* 0x00000012000a7c82 */ /* 0x000fe20008000000 */
[----:B------:R1:W-:Y:S01]  /*1d40*/  UTMALDG.3D [UR16], [UR30], desc[UR26] ;  /* 0x00001a101e0075b4 */ /* 0x0003e20008011000 */
[----:B------:R-:W-:Y:S01]  /*1d50*/  UIADD3 UR24, UPT, UPT, UR24, 0x1, URZ ;  /* 0x0000000118187890 */ /* 0x000fe2000fffe0ff */
[----:B------:R-:W-:-:S03]  /*1d60*/  UMOV UR25, UR6 ;  /* 0x0000000600197c82 */ /* 0x000fc60008000000 */
[----:B------:R-:W-:Y:S01]  /*1d70*/  UISETP.NE.AND UP0, UPT, UR24, UR21, UPT ;  /* 0x000000151800728c */ /* 0x000fe2000bf05270 */
[----:B------:R1:W-:Y:S08]  /*1d80*/  UTMALDG.3D [UR8], [UR28], desc[UR26] ;  /* 0x00001a081c0075b4 */ /* 0x0003f00008011000 */
[----:B------:R-:W-:Y:S05]  /*1d90*/  BRA.U UP0, `(.L_x_32) ;  /* 0xfffffffd005c7547 */ /* 0x000fea000b83ffff */
.L_x_27:
[C---:B-1----:R-:W-:Y:S01]  /*1da0*/  LEA R2, R14.reuse, UR4, 0x3 ;  /* 0x000000040e027c11 */ /* 0x042fe2000f8e18ff */
[----:B------:R-:W-:Y:S01]  /*1db0*/  NOP ;  /* 0x0000000000007918 */ /* 0x000fe20000000000 */
[----:B--2---:R-:W-:Y:S02]  /*1dc0*/  SHF.L.U32 R3, R13, 0x1f, RZ ;  /* 0x0000001f0d037819 */ /* 0x004fe400000006ff */
[----:B------:R-:W-:Y:S02]  /*1dd0*/  LEA R4, R14, UR4, 0x4 ;  /* 0x000000040e047c11 */ /* 0x000fe4000f8e20ff */
[----:B------:R-:W1:Y:S02]  /*1de0*/  SYNCS.PHASECHK.TRANS64.TRYWAIT P0, [R2+URZ+0xf0], R3 ;  /* 0x0000f003020075a7 */ /* 0x000e6400080011ff */
[----:B-1----:R-:W-:Y:S05]  /*1df0*/  @!P0 BRA `(.L_x_33) ;  /* 0x0000007400bc8947 */ /* 0x002fea0003800000 */
.L_x_135:
[----:B------:R-:W2:Y:S01]  /*1e00*/  LDS.128 R4, [R4+0x180] ;  /* 0x0001800004047984 */ /* 0x000ea20000000c00 */
[----:B---3--:R-:W-:Y:S01]  /*1e10*/  ISETP.GE.AND P0, PT, R40, 0x1, PT ;  /* 0x000000012800780c */ /* 0x008fe20003f06270 */
[----:B-1----:R-:W-:Y:S01]  /*1e20*/  VIADD R2, R2, 0x100 ;  /* 0x0000010002027836 */ /* 0x002fe20000000000 */
[----:B------:R-:W-:Y:S01]  /*1e30*/  @!PT LDS RZ, [RZ] ;  /* 0x00000000fffff984 */ /* 0x000fe20000000800 */
[----:B------:R-:W-:Y:S01]  /*1e40*/  @!PT LDS RZ, [RZ] ;  /* 0x00000000fffff984 */ /* 0x000fe20000000800 */
[----:B------:R-:W-:Y:S01]  /*1e50*/  @!PT LDS RZ, [RZ] ;  /* 0x00000000fffff984 */ /* 0x000fe20000000800 */
[----:B------:R-:W-:Y:S01]  /*1e60*/  @!PT LDS RZ, [RZ] ;  /* 0x00000000fffff984 */ /* 0x000fe20000000800 */
[----:B------:R1:W-:Y:S06]  /*1e70*/  MEMBAR.ALL.CTA ;  /* 0x0000000000007992 */ /* 0x0003ec0000008000 */
[----:B-1----:R-:W1:Y:S01]  /*1e80*/  FENCE.VIEW.ASYNC.S ;  /* 0x00000000000073c6 */ /* 0x002e620000000000 */
[----:B------:R-:W-:-:S04]  /*1e90*/  PRMT R2, RZ, 0x654, R2 ;  /* 0x00000654ff027816 */ /* 0x000fc80000000002 */
[----:B-1----:R1:W-:Y:S01]  /*1ea0*/  SYNCS.ARRIVE.TRANS64.RED.A1T0 RZ, [R2+URZ], RZ ;  /* 0x000000ff02ff79a7 */ /* 0x0023e200081004ff */
[----:B--2---:R-:W-:-:S13]  /*1eb0*/  LOP3.LUT P2, RZ, R6, 0x1, RZ, 0xc0, !PT ;  /* 0x0000000106ff7812 */ /* 0x004fda000784c0ff */
[----:B------:R-:W-:Y:S01]  /*1ec0*/  @P2 SHF.R.U32.HI R3, RZ, 0x10, R5 ;  /* 0x00000010ff032819 */ /* 0x000fe20000011605 */
[----:B------:R-:W-:Y:S01]  /*1ed0*/  VOTEU.ANY UP0, P2 ;  /* 0x0000000000ff7886 */ /* 0x000fe20001000100 */
[----:B------:R-:W-:Y:S02]  /*1ee0*/  @P2 MOV R11, R4 ;  /* 0x00000004000b2202 */ /* 0x000fe40000000f00 */
[----:B------:R-:W-:Y:S02]  /*1ef0*/  @P2 R2UR.BROADCAST UR8, R3 ;  /* 0x00000000030822ca */ /* 0x000fe400008e0000 */
[----:B------:R-:W-:-:S11]  /*1f00*/  @P2 LOP3.LUT R8, R5, 0xffff, RZ, 0xc0, !PT ;  /* 0x0000ffff05082812 */ /* 0x000fd600078ec0ff */
[----:B------:R-:W-:Y:S01]  /*1f10*/  @UP0 UMOV UR36, UR8 ;  /* 0x0000000800240c82 */ /* 0x000fe20008000000 */
[----:B-1----:R-:W-:Y:S05]  /*1f20*/  @!P0 BRA `(.L_x_34) ;  /* 0x0000000000b88947 */ /* 0x002fea0003800000 */
[----:B------:R-:W4:Y:S01]  /*1f30*/  LDC.64 R4, c[0x0][0xb18] ;  /* 0x0002c600ff047b82 */ /* 0x000f220000000a00 */
[----:B------:R-:W-:-:S07]  /*1f40*/  ISETP.NE.AND P3, PT, R40, 0x1, PT ;  /* 0x000000012800780c */ /* 0x000fce0003f65270 */
[----:B------:R-:W1:Y:S08]  /*1f50*/  LDC.64 R6, c[0x0][0xb10] ;  /* 0x0002c400ff067b82 */ /* 0x000e700000000a00 */
[----:B------:R-:W2:Y:S08]  /*1f60*/  LDC R16, c[0x0][0xb20] ;  /* 0x0002c800ff107b82 */ /* 0x000eb00000000800 */
[----:B------:R-:W3:Y:S01]  /*1f70*/  LDC R18, c[0x0][0xb0c] ;  /* 0x0002c300ff127b82 */ /* 0x000ee20000000800 */
[----:B----4-:R-:W-:Y:S01]  /*1f80*/  IMAD.HI.U32 R17, R0, R5, RZ ;  /* 0x0000000500117227 */ /* 0x010fe200078e00ff */
[----:B------:R-:W-:-:S03]  /*1f90*/  ISETP.NE.AND P0, PT, R4, 0x1, PT ;  /* 0x000000010400780c */ /* 0x000fc60003f05270 */
[----:B------:R-:W-:-:S03]  /*1fa0*/  IMAD.HI.U32 R5, R8, R5, RZ ;  /* 0x0000000508057227 */ /* 0x000fc600078e00ff */
[----:B------:R-:W4:Y:S01]  /*1fb0*/  LDC.64 R2, c[0x0][0xb28] ;  /* 0x0002ca00ff027b82 */ /* 0x000f220000000a00 */
[----:B-1----:R-:W-:-:S04]  /*1fc0*/  IMAD.HI.U32 R20, R9, R6, RZ ;  /* 0x0000000609147227 */ /* 0x002fc800078e00ff */
[----:B------:R-:W-:Y:S01]  /*1fd0*/  IMAD.HI.U32 R22, R11, R6, RZ ;  /* 0x000000060b167227 */ /* 0x000fe200078e00ff */
[----:B------:R-:W-:Y:S02]  /*1fe0*/  SHF.R.U32.HI R20, RZ, R7, R20 ;  /* 0x00000007ff147219 */ /* 0x000fe40000011614 */
[-C--:B--2---:R-:W-:Y:S02]  /*1ff0*/  SHF.R.U32.HI R17, RZ, R16.reuse, R17 ;  /* 0x00000010ff117219 */ /* 0x084fe40000011611 */
[----:B------:R-:W-:Y:S02]  /*2000*/  SHF.R.U32.HI R5, RZ, R16, R5 ;  /* 0x00000010ff057219 */ /* 0x000fe40000011605 */
[----:B------:R-:W-:Y:S02]  /*2010*/  SEL R17, R0, R17, !P0 ;  /* 0x0000001100117207 */ /* 0x000fe40004000000 */
[----:B------:R-:W-:Y:S02]  /*2020*/  SHF.R.U32.HI R22, RZ, R7, R22 ;  /* 0x00000007ff167219 */ /* 0x000fe40000011616 */
[----:B---3--:R-:W-:-:S02]  /*2030*/  ISETP.NE.AND P1, PT, R18, 0x1, PT ;  /* 0x000000011200780c */ /* 0x008fc40003f25270 */
[----:B------:R-:W-:Y:S02]  /*2040*/  SEL R5, R8, R5, !P0 ;  /* 0x0000000508057207 */ /* 0x000fe40004000000 */
[----:B------:R-:W-:Y:S02]  /*2050*/  SEL R19, R9, R20, !P1 ;  /* 0x0000001409137207 */ /* 0x000fe40004800000 */
[----:B------:R-:W-:Y:S01]  /*2060*/  SEL R7, R11, R22, !P1 ;  /* 0x000000160b077207 */ /* 0x000fe20004800000 */
[----:B----4-:R-:W-:-:S04]  /*2070*/  IMAD.HI.U32 R20, R17, R2, RZ ;  /* 0x0000000211147227 */ /* 0x010fc800078e00ff */
[----:B------:R-:W-:Y:S01]  /*2080*/  IMAD.HI.U32 R6, R19, R2, RZ ;  /* 0x0000000213067227 */ /* 0x000fe200078e00ff */
[----:B------:R-:W-:-:S04]  /*2090*/  @P3 SHF.R.U32.HI R17, RZ, R3, R20 ;  /* 0x00000003ff113219 */ /* 0x000fc80000011614 */
[----:B------:R-:W-:Y:S01]  /*20a0*/  @P3 SHF.R.U32.HI R19, RZ, R3, R6 ;  /* 0x00000003ff133219 */ /* 0x000fe20000011606 */
[----:B------:R-:W-:-:S04]  /*20b0*/  IMAD R17, R40, R17, RZ ;  /* 0x0000001128117224 */ /* 0x000fc800078e02ff */
[----:B------:R-:W-:Y:S01]  /*20c0*/  IMAD R6, R40, R19, RZ ;  /* 0x0000001328067224 */ /* 0x000fe200078e02ff */
[C---:B------:R-:W-:Y:S02]  /*20d0*/  ISETP.GE.AND P0, PT, R5.reuse, R17, PT ;  /* 0x000000110500720c */ /* 0x040fe40003f06270 */
[----:B------:R-:W-:Y:S02]  /*20e0*/  IADD3 R17, PT, PT, -R5, RZ, RZ ;  /* 0x000000ff05117210 */ /* 0x000fe40007ffe1ff */
[----:B------:R-:W-:Y:S01]  /*20f0*/  ISETP.GE.OR P0, PT, R7, R6, P0 ;  /* 0x000000060700720c */ /* 0x000fe20000706670 */
[----:B------:R-:W-:-:S04]  /*2100*/  IMAD.HI.U32 R6, R5, R2, RZ ;  /* 0x0000000205067227 */ /* 0x000fc800078e00ff */
[----:B------:R-:W-:Y:S01]  /*2110*/  IMAD R8, R4, R17, R8 ;  /* 0x0000001104087224 */ /* 0x000fe200078e0208 */
[----:B------:R-:W-:-:S04]  /*2120*/  SHF.R.U32.HI R6, RZ, R3, R6 ;  /* 0x00000003ff067219 */ /* 0x000fc80000011606 */
[----:B------:R-:W-:-:S03]  /*2130*/  SEL R6, R5, R6, !P3 ;  /* 0x0000000605067207 */ /* 0x000fc60005800000 */
[----:B------:R-:W-:-:S04]  /*2140*/  @!P0 IMAD.HI.U32 R16, R7, R2, RZ ;  /* 0x0000000207108227 */ /* 0x000fc800078e00ff */
[----:B------:R-:W-:Y:S01]  /*2150*/  IMAD.MOV R2, RZ, RZ, -R6 ;  /* 0x000000ffff027224 */ /* 0x000fe200078e0a06 */
[----:B------:R-:W-:-:S03]  /*2160*/  @!P0 SHF.R.U32.HI R16, RZ, R3, R16 ;  /* 0x00000003ff108219 */ /* 0x000fc60000011610 */
[----:B------:R-:W-:Y:S01]  /*2170*/  IMAD R2, R40, R2, R5 ;  /* 0x0000000228027224 */ /* 0x000fe200078e0205 */
        /* <DEDUP_REMOVED lines=9> */
.L_x_34:
[----:B------:R-:W1:Y:S02]  /*2210*/  LDCU UR8, c[0x0][0xb30] ;  /* 0x00016600ff0877ac */ /* 0x000e640008000800 */
[----:B-1----:R-:W-:-:S09]  /*2220*/  UISETP.NE.AND UP0, UPT, UR8, 0x1, UPT ;  /* 0x000000010800788c */ /* 0x002fd2000bf05270 */
[----:B------:R-:W-:Y:S05]  /*2230*/  BRA.U UP0, `(.L_x_35) ;  /* 0x0000000100407547 */ /* 0x000fea000b800000 */
[----:B------:R-:W1:Y:S08]  /*2240*/  LDC.64 R4, c[0x0][0xb10] ;  /* 0x0002c400ff047b82 */ /* 0x000e700000000a00 */
[----:B------:R-:W2:Y:S08]  /*2250*/  LDC.64 R2, c[0x0][0xb18] ;  /* 0x0002c600ff027b82 */ /* 0x000eb00000000a00 */
[----:B------:R-:W3:Y:S08]  /*2260*/  LDC R6, c[0x0][0xb20] ;  /* 0x0002c800ff067b82 */ /* 0x000ef00000000800 */
[----:B------:R-:W4:Y:S01]  /*2270*/  LDC R16, c[0x0][0xb0c] ;  /* 0x0002c300ff107b82 */ /* 0x000f220000000800 */
[----:B-1----:R-:W-:-:S05]  /*2280*/  IMAD.HI.U32 R4, R11, R4, RZ ;  /* 0x000000040b047227 */ /* 0x002fca00078e00ff */
[----:B------:R-:W-:Y:S01]  /*2290*/  SHF.R.U32.HI R4, RZ, R5, R4 ;  /* 0x00000005ff047219 */ /* 0x000fe20000011604 */
[----:B--2---:R-:W-:Y:S01]  /*22a0*/  IMAD.HI.U32 R3, R8, R3, RZ ;  /* 0x0000000308037227 */ /* 0x004fe200078e00ff */
[----:B------:R-:W-:-:S04]  /*22b0*/  ISETP.NE.AND P0, PT, R2, 0x1, PT ;  /* 0x000000010200780c */ /* 0x000fc80003f05270 */
[----:B---3--:R-:W-:-:S04]  /*22c0*/  SHF.R.U32.HI R3, RZ, R6, R3 ;  /* 0x00000006ff037219 */ /* 0x008fc80000011603 */
[----:B------:R-:W-:Y:S02]  /*22d0*/  SEL R3, R8, R3, !P0 ;  /* 0x0000000308037207 */ /* 0x000fe40004000000 */
[----:B----4-:R-:W-:-:S04]  /*22e0*/  ISETP.NE.AND P1, PT, R16, 0x1, PT ;  /* 0x000000011000780c */ /* 0x010fc80003f25270 */
[----:B------:R-:W-:-:S05]  /*22f0*/  SEL R4, R11, R4, !P1 ;  /* 0x000000040b047207 */ /* 0x000fca0004800000 */
[----:B------:R-:W-:Y:S02]  /*2300*/  IMAD.IADD R5, R3, 0x1, -R4 ;  /* 0x0000000103057824 */ /* 0x000fe400078e0a04 */
[----:B------:R-:W-:Y:S02]  /*2310*/  IMAD.IADD R3, R4, 0x1, -R3 ;  /* 0x0000000104037824 */ /* 0x000fe400078e0a03 */
[----:B------:R-:W-:Y:S02]  /*2320*/  IMAD R11, R5, R16, R11 ;  /* 0x00000010050b7224 */ /* 0x000fe400078e020b */
[----:B------:R-:W-:-:S07]  /*2330*/  IMAD R8, R3, R2, R8 ;  /* 0x0000000203087224 */ /* 0x000fce00078e0208 */
.L_x_35:
[----:B------:R-:W-:Y:S01]  /*2340*/  VIADD R14, R14, 0x1 ;  /* 0x000000010e0e7836 */ /* 0x000fe20000000000 */
[----:B------:R-:W-:Y:S01]  /*2350*/  PLOP3.LUT P1, PT, PT, PT, PT, 0x80, 0x8 ;  /* 0x000000000008781c */ /* 0x000fe20003f2f070 */
[----:B------:R-:W-:Y:S02]  /*2360*/  IMAD.IADD R21, R11, 0x1, R90 ;  /* 0x000000010b157824 */ /* 0x000fe400078e025a */
[----:B------:R-:W-:Y:S01]  /*2370*/  IMAD.IADD R20, R8, 0x1, R83 ;  /* 0x0000000108147824 */ /* 0x000fe200078e0253 */
[----:B------:R-:W-:-:S04]  /*2380*/  ISETP.NE.AND P0, PT, R14, 0x2, PT ;  /* 0x000000020e00780c */ /* 0x000fc80003f05270 */
[----:B------:R-:W-:Y:S02]  /*2390*/  SEL R2, RZ, 0x1, P0 ;  /* 0x00000001ff027807 */ /* 0x000fe40000000000 */
[----:B------:R-:W-:Y:S02]  /*23a0*/  SEL R14, R14, RZ, P0 ;  /* 0x000000ff0e0e7207 */ /* 0x000fe40000000000 */
[----:B------:R-:W-:Y:S01]  /*23b0*/  LOP3.LUT R13, R13, R2, RZ, 0x3c, !PT ;  /* 0x000000020d0d7212 */ /* 0x000fe200078e3cff */
[----:B------:R-:W-:Y:S06]  /*23c0*/  @P2 BRA `(.L_x_36) ;  /* 0xfffffff000982947 */ /* 0x000fec000383ffff */
[----:B------:R-:W-:Y:S01]  /*23d0*/  UIADD3 UR4, UPT, UPT, UR4, 0x50, URZ ;  /* 0x0000005004047890 */ /* 0x000fe2000fffe0ff */
[----:B------:R-:W-:-:S03]  /*23e0*/  SHF.L.U32 R3, R15, 0x1f, RZ ;  /* 0x0000001f0f037819 */ /* 0x000fc600000006ff */
[----:B------:R-:W-:-:S09]  /*23f0*/  ULEA UR5, UR6, UR4, 0x3 ;  /* 0x0000000406057291 */ /* 0x000fd2000f8e18ff */
[----:B------:R-:W1:Y:S02]  /*2400*/  SYNCS.PHASECHK.TRANS64.TRYWAIT P0, [UR5], R3 ;  /* 0x00000003ff0075a7 */ /* 0x000e640008001105 */
[----:B-1----:R-:W-:Y:S05]  /*2410*/  @!P0 BRA `(.L_x_37) ;  /* 0x0000007000488947 */ /* 0x002fea0003800000 */
.L_x_137:
[----:B------:R-:W-:-:S04]  /*2420*/  UIADD3 UR6, UPT, UPT, UR6, 0x1, URZ ;  /* 0x0000000106067890 */ /* 0x000fc8000fffe0ff */
[----:B------:R-:W-:-:S04]  /*2430*/  UISETP.NE.AND UP0, UPT, UR6, 0xa, UPT ;  /* 0x0000000a0600788c */ /* 0x000fc8000bf05270 */
[----:B------:R-:W-:Y:S02]  /*2440*/  USEL UR7, URZ, 0x1, UP0 ;  /* 0x00000001ff077887 */ /* 0x000fe40008000000 */
[----:B------:R-:W-:-:S04]  /*2450*/  USEL UR6, UR6, URZ, UP0 ;  /* 0x000000ff06067287 */ /* 0x000fc80008000000 */
[----:B------:R-:W-:Y:S01]  /*2460*/  ULEA UR5, UR6, UR4, 0x3 ;  /* 0x0000000406057291 */ /* 0x000fe2000f8e18ff */
[----:B------:R-:W-:-:S04]  /*2470*/  LOP3.LUT R2, R15, UR7, RZ, 0x3c, !PT ;  /* 0x000000070f027c12 */ /* 0x000fc8000f8e3cff */
[----:B-1----:R-:W-:-:S04]  /*2480*/  SHF.L.U32 R3, R2, 0x1f, RZ ;  /* 0x0000001f02037819 */ /* 0x002fc800000006ff */
[----:B------:R-:W1:Y:S02]  /*2490*/  SYNCS.PHASECHK.TRANS64.TRYWAIT P0, [UR5], R3 ;  /* 0x00000003ff0075a7 */ /* 0x000e640008001105 */
[----:B-1----:R-:W-:Y:S05]  /*24a0*/  @!P0 BRA `(.L_x_38) ;  /* 0x00000070003c8947 */ /* 0x002fea0003800000 */
.L_x_139:
        /* <DEDUP_REMOVED lines=9> */
.L_x_141:
        /* <DEDUP_REMOVED lines=9> */
.L_x_143:
        /* <DEDUP_REMOVED lines=9> */
.L_x_145:
        /* <DEDUP_REMOVED lines=9> */
.L_x_147:
        /* <DEDUP_REMOVED lines=9> */
.L_x_149:
        /* <DEDUP_REMOVED lines=9> */
.L_x_151:
        /* <DEDUP_REMOVED lines=9> */
.L_x_153:
[----:B------:R-:W-:-:S04]  /*28a0*/  UIADD3 UR6, UPT, UPT, UR6, 0x1, URZ ;  /* 0x0000000106067890 */ /* 0x000fc8000fffe0ff */
[----:B------:R-:W-:-:S04]  /*28b0*/  UISETP.NE.AND UP0, UPT, UR6, 0xa, UPT ;  /* 0x0000000a0600788c */ /* 0x000fc8000bf05270 */
[----:B------:R-:W-:Y:S02]  /*28c0*/  USEL UR5, URZ, 0x1, UP0 ;  /* 0x00000001ff057887 */ /* 0x000fe40008000000 */
[----:B------:R-:W-:-:S04]  /*28d0*/  USEL UR6, UR6, URZ, UP0 ;  /* 0x000000ff06067287 */ /* 0x000fc80008000000 */
[----:B------:R-:W-:Y:S01]  /*28e0*/  ULEA UR6, UR6, UR4, 0x3 ;  /* 0x0000000406067291 */ /* 0x000fe2000f8e18ff */
[----:B-1----:R-:W-:-:S04]  /*28f0*/  LOP3.LUT R3, R2, UR5, RZ, 0x3c, !PT ;  /* 0x0000000502037c12 */ /* 0x002fc8000f8e3cff */
[----:B------:R-:W-:Y:S01]  /*2900*/  SHF.L.U32 R3, R3, 0x1f, RZ ;  /* 0x0000001f03037819 */ /* 0x000fe200000006ff */
[----:B----4-:R-:W-:-:S07]  /*2910*/  IMAD.U32 R0, RZ, RZ, UR6 ;  /* 0x00000006ff007e24 */ /* 0x010fce000f8e00ff */
.L_x_46:
[----:B-1----:R1:W2:Y:S02]  /*2920*/  SYNCS.PHASECHK.TRANS64.TRYWAIT P0, [R0+URZ], R3 ;  /* 0x00000003000075a7 */ /* 0x0022a400080011ff */
[----:B--2---:R-:W-:Y:S05]  /*2930*/  @!P0 NANOSLEEP.SYNCS 0x989680 ;  /* 0x009896800000895d */ /* 0x004fea0003900000 */
[----:B------:R-:W2:Y:S02]  /*2940*/  @!P0 SYNCS.PHASECHK.TRANS64 P0, [R0+URZ], R3 ;  /* 0x00000003000085a7 */ /* 0x000ea400080010ff */
[----:B--2---:R-:W-:Y:S05]  /*2950*/  @P0 EXIT ;  /* 0x000000000000094d */ /* 0x004fea0003800000 */
[----:B------:R-:W-:Y:S05]  /*2960*/  BRA `(.L_x_46) ;  /* 0xfffffffc00ec7947 */ /* 0x000fea000383ffff */
.L_x_18:
[----:B------:R-:W-:-:S04]  /*2970*/  UISETP.NE.AND UP1, UPT, UR37, URZ, UPT ;  /* 0x000000ff2500728c */ /* 0x000fc8000bf25270 */
[----:B------:R-:W-:-:S09]  /*2980*/  UISETP.NE.OR UP1, UPT, UR8, 0x1, UP1 ;  /* 0x000000010800788c */ /* 0x000fd20008f25670 */
[----:B------:R-:W-:Y:S05]  /*2990*/  BRA.U UP1, `(.L_x_47) ;  /* 0x0000000501487547 */ /* 0x000fea000b800000 */
[----:B------:R-:W-:Y:S01]  /*29a0*/  ISETP.NE.AND P2, PT, R2, RZ, PT ;  /* 0x000000ff0200720c */ /* 0x000fe20003f45270 */
[----:B------:R-:W-:Y:S01]  /*29b0*/  IMAD.MOV.U32 R12, RZ, RZ, 0x1 ;  /* 0x00000001ff0c7424 */ /* 0x000fe200078e00ff */
[----:B------:R-:W-:Y:S02]  /*29c0*/  CS2R R10, SRZ ;  /* 0x00000000000a7805 */ /* 0x000fe4000001ff00 */
[----:B------:R-:W-:Y:S01]  /*29d0*/  CS2R R8, SRZ ;  /* 0x0000000000087805 */ /* 0x000fe2000001ff00 */
[----:B------:R-:W-:Y:S01]  /*29e0*/  UMOV UR4, 0x400 ;  /* 0x0000040000047882 */ /* 0x000fe20000000000 */
[----:B------:R-:W-:Y:S01]  /*29f0*/  UMOV UR6, URZ ;  /* 0x000000ff00067c82 */ /* 0x000fe20008000000 */
[----:B------:R-:W-:-:S12]  /*2a00*/  ULEA UR37, UR37, UR4, 0x18 ;  /* 0x0000000425257291 */ /* 0x000fd8000f8ec0ff */
.L_x_51:
[----:B------:R-:W-:Y:S02]  /*2a10*/  LEA R0, R8, UR37, 0x3 ;  /* 0x0000002508007c11 */ /* 0x000fe4000f8e18ff */
[----:B------:R-:W-:-:S03]  /*2a20*/  SHF.L.U32 R5, R9, 0x1f, RZ ;  /* 0x0000001f09057819 */ /* 0x000fc600000006ff */
[----:B------:R-:W-:Y:S01]  /*2a30*/  VIADD R4, R0, 0x160 ;  /* 0x0000016000047836 */ /* 0x000fe20000000000 */
[----:B------:R-:W1:Y:S02]  /*2a40*/  SYNCS.PHASECHK.TRANS64.TRYWAIT P0, [R0+URZ+0x150], R5 ;  /* 0x00015005000075a7 */ /* 0x000e6400080011ff */
[----:B-1----:R-:W-:Y:S05]  /*2a50*/  @!P0 BRA `(.L_x_48) ;  /* 0x0000006c00908947 */ /* 0x002fea0003800000 */
.L_x_154:
[----:B------:R-:W-:Y:S01]  /*2a60*/  ULEA UR5, UR6, UR37, 0x3 ;  /* 0x0000002506057291 */ /* 0x000fe2000f8e18ff */
[----:B------:R-:W-:Y:S02]  /*2a70*/  PRMT R4, RZ, 0x654, R4 ;  /* 0x00000654ff047816 */ /* 0x000fe40000000004 */
[----:B-1----:R-:W-:Y:S01]  /*2a80*/  SHF.L.U32 R5, R12, 0x1f, RZ ;  /* 0x0000001f0c057819 */ /* 0x002fe200000006ff */
[----:B------:R-:W-:Y:S01]  /*2a90*/  UIADD3 UR4, UPT, UPT, UR5, 0xf0, URZ ;  /* 0x000000f005047890 */ /* 0x000fe2000fffe0ff */
[----:B------:R1:W-:Y:S05]  /*2aa0*/  SYNCS.ARRIVE.TRANS64.RED.A1T0 RZ, [R4+URZ], RZ ;  /* 0x000000ff04ff79a7 */ /* 0x0003ea00081004ff */
[----:B------:R-:W-:Y:S01]  /*2ab0*/  IMAD.U32 R7, RZ, RZ, UR4 ;  /* 0x00000004ff077e24 */ /* 0x000fe2000f8e00ff */
[----:B------:R-:W2:Y:S04]  /*2ac0*/  SYNCS.PHASECHK.TRANS64.TRYWAIT P0, [UR5+0x100], R5 ;  /* 0x00010005ff0075a7 */ /* 0x000ea80008001105 */
[----:B------:R-:W-:Y:S01]  /*2ad0*/  PRMT R6, R2, 0x654, R7 ;  /* 0x0000065402067816 */ /* 0x000fe20000000007 */
[----:B-1----:R-:W-:Y:S01]  /*2ae0*/  @!P2 IMAD.MOV.U32 R4, RZ, RZ, 0x10 ;  /* 0x00000010ff04a424 */ /* 0x002fe200078e00ff */
[----:B--2---:R-:W-:Y:S06]  /*2af0*/  @!P0 BRA `(.L_x_49) ;  /* 0x0000006c007c8947 */ /* 0x004fec0003800000 */
.L_x_156:
[----:B------:R-:W-:Y:S01]  /*2b00*/  ULEA UR4, UR6, UR37, 0x4 ;  /* 0x0000002506047291 */ /* 0x000fe2000f8e20ff */
[----:B------:R-:W-:Y:S01]  /*2b10*/  SEL R3, R6, R3, !P2 ;  /* 0x0000000306037207 */ /* 0x000fe20005000000 */
[----:B------:R-:W-:Y:S01]  /*2b20*/  UIADD3 UR5, UPT, UPT, UR5, 0xf0, URZ ;  /* 0x000000f005057890 */ /* 0x000fe2000fffe0ff */
[----:B-1----:R-:W-:Y:S01]  /*2b30*/  LEA R0, R11, UR37, 0x3 ;  /* 0x000000250b007c11 */ /* 0x002fe2000f8e18ff */
[----:B------:R-:W-:Y:S01]  /*2b40*/  UIADD3 UR4, UPT, UPT, UR4, 0x180, URZ ;  /* 0x0000018004047890 */ /* 0x000fe2000fffe0ff */
[----:B------:R-:W-:Y:S01]  /*2b50*/  SHF.L.U32 R5, R10, 0x1f, RZ ;  /* 0x0000001f0a057819 */ /* 0x000fe200000006ff */
[----:B------:R1:W-:Y:S01]  /*2b60*/  @!P2 SYNCS.ARRIVE.TRANS64.RED RZ, [R3+URZ], R4 ;  /* 0x0000000403ffa9a7 */ /* 0x0003e200080004ff */
[----:B------:R-:W-:Y:S01]  /*2b70*/  UIADD3 UR6, UPT, UPT, UR6, 0x1, URZ ;  /* 0x0000000106067890 */ /* 0x000fe2000fffe0ff */
[----:B------:R-:W-:-:S03]  /*2b80*/  VIADD R8, R8, 0x1 ;  /* 0x0000000108087836 */ /* 0x000fc60000000000 */
[----:B------:R-:W-:Y:S02]  /*2b90*/  UISETP.NE.AND UP0, UPT, UR6, 0x2, UPT ;  /* 0x000000020600788c */ /* 0x000fe4000bf05270 */
[----:B------:R-:W-:Y:S06]  /*2ba0*/  UGETNEXTWORKID.BROADCAST [UR4], [UR5] ;  /* 0x00000000040073ca */ /* 0x000fec0008000100 */
[----:B------:R-:W-:Y:S01]  /*2bb0*/  USEL UR4, URZ, 0x1, UP0 ;  /* 0x00000001ff047887 */ /* 0x000fe20008000000 */
[----:B------:R-:W-:Y:S01]  /*2bc0*/  ISETP.NE.AND P0, PT, R8, 0x2, PT ;  /* 0x000000020800780c */ /* 0x000fe20003f05270 */
[----:B------:R-:W-:Y:S01]  /*2bd0*/  USEL UR6, UR6, URZ, UP0 ;  /* 0x000000ff06067287 */ /* 0x000fe20008000000 */
[----:B------:R-:W2:Y:S03]  /*2be0*/  SYNCS.PHASECHK.TRANS64.TRYWAIT P1, [R0+URZ+0xf0], R5 ;  /* 0x0000f005000075a7 */ /* 0x000ea600080211ff */
[----:B------:R-:W-:Y:S01]  /*2bf0*/  LOP3.LUT R12, R12, UR4, RZ, 0x3c, !PT ;  /* 0x000000040c0c7c12 */ /* 0x000fe2000f8e3cff */
[----:B-12---:R-:W-:Y:S07]  /*2c00*/  @!P1 BRA `(.L_x_50) ;  /* 0x0000006c00509947 */ /* 0x006fee0003800000 */
.L_x_157:
[C---:B------:R-:W-:Y:S01]  /*2c10*/  LEA R4, R11.reuse, UR37, 0x4 ;  /* 0x000000250b047c11 */ /* 0x040fe2000f8e20ff */
[----:B-1----:R-:W-:Y:S01]  /*2c20*/  VIADD R0, R0, 0x100 ;  /* 0x0000010000007836 */ /* 0x002fe20000000000 */
[----:B------:R-:W-:Y:S01]  /*2c30*/  SEL R8, R8, RZ, P0 ;  /* 0x000000ff08087207 */ /* 0x000fe20000000000 */
[----:B------:R-:W-:-:S03]  /*2c40*/  VIADD R11, R11, 0x1 ;  /* 0x000000010b0b7836 */ /* 0x000fc60000000000 */
[----:B------:R-:W1:Y:S01]  /*2c50*/  LDS.128 R4, [R4+0x180] ;  /* 0x0001800004047984 */ /* 0x000e620000000c00 */
[----:B------:R-:W-:Y:S02]  /*2c60*/  PRMT R0, RZ, 0x654, R0 ;  /* 0x00000654ff007816 */ /* 0x000fe40000000000 */
[C---:B------:R-:W-:Y:S01]  /*2c70*/  ISETP.NE.AND P1, PT, R11.reuse, 0x2, PT ;  /* 0x000000020b00780c */ /* 0x040fe20003f25270 */
[----:B------:R-:W-:Y:S01]  /*2c80*/  @!PT LDS RZ, [RZ] ;  /* 0x00000000fffff984 */ /* 0x000fe20000000800 */
[----:B------:R-:W-:Y:S01]  /*2c90*/  @!PT LDS RZ, [RZ] ;  /* 0x00000000fffff984 */ /* 0x000fe20000000800 */
[----:B------:R-:W-:Y:S01]  /*2ca0*/  @!PT LDS RZ, [RZ] ;  /* 0x00000000fffff984 */ /* 0x000fe20000000800 */
[----:B------:R-:W-:Y:S01]  /*2cb0*/  @!PT LDS RZ, [RZ] ;  /* 0x00000000fffff984 */ /* 0x000fe20000000800 */
[----:B------:R2:W-:Y:S06]  /*2cc0*/  MEMBAR.ALL.CTA ;  /* 0x0000000000007992 */ /* 0x0005ec0000008000 */
[----:B--2---:R-:W2:Y:S01]  /*2cd0*/  FENCE.VIEW.ASYNC.S ;  /* 0x00000000000073c6 */ /* 0x004ea20000000000 */
[----:B------:R-:W-:Y:S01]  /*2ce0*/  SEL R11, R11, RZ, P1 ;  /* 0x000000ff0b0b7207 */ /* 0x000fe20000800000 */
[----:B--2---:R2:W-:Y:S01]  /*2cf0*/  SYNCS.ARRIVE.TRANS64.RED.A1T0 RZ, [R0+URZ], RZ ;  /* 0x000000ff00ff79a7 */ /* 0x0045e200081004ff */
[----:B-1----:R-:W-:-:S02]  /*2d00*/  LOP3.LUT P3, RZ, R6, 0x1, RZ, 0xc0, !PT ;  /* 0x0000000106ff7812 */ /* 0x002fc4000786c0ff */
[----:B------:R-:W-:-:S04]  /*2d10*/  SEL R5, RZ, 0x1, P1 ;  /* 0x00000001ff057807 */ /* 0x000fc80000800000 */
[----:B------:R-:W-:Y:S02]  /*2d20*/  LOP3.LUT R10, R10, R5, RZ, 0x3c, !PT ;  /* 0x000000050a0a7212 */ /* 0x000fe400078e3cff */
[----:B--2---:R-:W-:-:S04]  /*2d30*/  SEL R0, RZ, 0x1, P0 ;  /* 0x00000001ff007807 */ /* 0x004fc80000000000 */
[----:B------:R-:W-:Y:S01]  /*2d40*/  LOP3.LUT R9, R9, R0, RZ, 0x3c, !PT ;  /* 0x0000000009097212 */ /* 0x000fe200078e3cff */
[----:B------:R-:W-:Y:S06]  /*2d50*/  @P3 BRA `(.L_x_51) ;  /* 0xfffffffc002c3947 */ /* 0x000fec000383ffff */
[----:B------:R-:W-:Y:S01]  /*2d60*/  ULEA UR5, UR6, UR37, 0x3 ;  /* 0x0000002506057291 */ /* 0x000fe2000f8e18ff */
[----:B------:R-:W-:-:S08]  /*2d70*/  SHF.L.U32 R3, R12, 0x1f, RZ ;  /* 0x0000001f0c037819 */ /* 0x000fd000000006ff */
[----:B------:R-:W1:Y:S02]  /*2d80*/  SYNCS.PHASECHK.TRANS64 P0, [UR5+0x100], R3 ;  /* 0x00010003ff0075a7 */ /* 0x000e640008001005 */
[----:B-1----:R-:W-:Y:S05]  /*2d90*/  @P0 BRA `(.L_x_52) ;  /* 0x0000000000080947 */ /* 0x002fea0003800000 */
[----:B------:R-:W1:Y:S02]  /*2da0*/  SYNCS.PHASECHK.TRANS64.TRYWAIT P0, [UR5+0x100], R3 ;  /* 0x00010003ff0075a7 */ /* 0x000e640008001105 */
[----:B-1----:R-:W-:Y:S05]  /*2db0*/  @!P0 BRA `(.L_x_53) ;  /* 0x0000006800f88947 */ /* 0x002fea0003800000 */
.L_x_52:
[----:B------:R-:W-:-:S04]  /*2dc0*/  UIADD3 UR4, UPT, UPT, UR6, 0x1, URZ ;  /* 0x0000000106047890 */ /* 0x000fc8000fffe0ff */
[----:B------:R-:W-:-:S04]  /*2dd0*/  UISETP.NE.AND UP0, UPT, UR4, 0x2, UPT ;  /* 0x000000020400788c */ /* 0x000fc8000bf05270 */
[----:B------:R-:W-:Y:S02]  /*2de0*/  USEL UR7, URZ, 0x1, UP0 ;  /* 0x00000001ff077887 */ /* 0x000fe40008000000 */
[----:B------:R-:W-:-:S04]  /*2df0*/  USEL UR4, UR4, URZ, UP0 ;  /* 0x000000ff04047287 */ /* 0x000fc80008000000 */
[----:B------:R-:W-:Y:S01]  /*2e00*/  ULEA UR4, UR4, UR37, 0x3 ;  /* 0x0000002504047291 */ /* 0x000fe2000f8e18ff */
[----:B-1----:R-:W-:-:S04]  /*2e10*/  LOP3.LUT R3, R12, UR7, RZ, 0x3c, !PT ;  /* 0x000000070c037c12 */ /* 0x002fc8000f8e3cff */
[----:B------:R-:W-:-:S04]  /*2e20*/  SHF.L.U32 R0, R3, 0x1f, RZ ;  /* 0x0000001f03007819 */ /* 0x000fc800000006ff */
[----:B------:R-:W1:Y:S02]  /*2e30*/  SYNCS.PHASECHK.TRANS64 P0, [UR4+0x100], R0 ;  /* 0x00010000ff0075a7 */ /* 0x000e640008001004 */
[----:B-1----:R-:W-:Y:S05]  /*2e40*/  @P0 EXIT ;  /* 0x000000000000094d */ /* 0x002fea0003800000 */
[----:B------:R-:W-:Y:S02]  /*2e50*/  SHF.L.U32 R3, R3, 0x1f, RZ ;  /* 0x0000001f03037819 */ /* 0x000fe400000006ff */
[----:B------:R-:W-:-:S07]  /*2e60*/  MOV R0, UR4 ;  /* 0x0000000400007c02 */ /* 0x000fce0008000f00 */
.L_x_54:
[----:B-1----:R1:W2:Y:S02]  /*2e70*/  SYNCS.PHASECHK.TRANS64.TRYWAIT P0, [R0+URZ+0x100], R3 ;  /* 0x00010003000075a7 */ /* 0x0022a400080011ff */
[----:B--2---:R-:W-:Y:S05]  /*2e80*/  @!P0 NANOSLEEP.SYNCS 0x989680 ;  /* 0x009896800000895d */ /* 0x004fea0003900000 */
[----:B------:R-:W2:Y:S02]  /*2e90*/  @!P0 SYNCS.PHASECHK.TRANS64 P0, [R0+URZ+0x100], R3 ;  /* 0x00010003000085a7 */ /* 0x000ea400080010ff */
[----:B--2---:R-:W-:Y:S05]  /*2ea0*/  @P0 EXIT ;  /* 0x000000000000094d */ /* 0x004fea0003800000 */
[----:B------:R-:W-:Y:S05]  /*2eb0*/  BRA `(.L_x_54) ;  /* 0xfffffffc00ec7947 */ /* 0x000fea000383ffff */
.L_x_47:
[----:B------:R-:W-:-:S09]  /*2ec0*/  UISETP.NE.AND UP1, UPT, UR8, URZ, UPT ;  /* 0x000000ff0800728c */ /* 0x000fd2000bf25270 */
[----:B------:R-:W-:Y:S05]  /*2ed0*/  BRA.U UP1, `(.L_x_55) ;  /* 0x0000000d01947547 */ /* 0x000fea000b800000 */
[----:B------:R-:W-:Y:S01]  /*2ee0*/  UMOV UR4, 0x40 ;  /* 0x0000004000047882 */ /* 0x000fe20000000000 */
[----:B------:R-:W-:Y:S01]  /*2ef0*/  NOP ;  /* 0x0000000000007918 */ /* 0x000fe20000000000 */
[----:B------:R-:W-:Y:S01]  /*2f00*/  ULEA UR4, UR37, UR4, 0x18 ;  /* 0x0000000425047291 */ /* 0x000fe2000f8ec0ff */
[----:B------:R-:W-:Y:S02]  /*2f10*/  UMOV UR5, 0x400 ;  /* 0x0000040000057882 */ /* 0x000fe40000000000 */
[----:B------:R-:W-:-:S06]  /*2f20*/  ULEA UR37, UR37, UR5, 0x18 ;  /* 0x0000000525257291 */ /* 0x000fcc000f8ec0ff */
[----:B------:R-:W1:Y:S02]  /*2f30*/  LDS.U8 R0, [UR4+0x1c] ;  /* 0x00001c04ff007984 */ /* 0x000e640008000000 */
[----:B-1----:R-:W-:-:S13]  /*2f40*/  ISETP.NE.AND P0, PT, R0, RZ, PT ;  /* 0x000000ff0000720c */ /* 0x002fda0003f05270 */
[----:B------:R-:W-:Y:S05]  /*2f50*/  @P0 BRA `(.L_x_56) ;  /* 0x0000000000580947 */ /* 0x000fea0003800000 */
[----:B------:R-:W-:-:S13]  /*2f60*/  ELECT P0, URZ, PT ;  /* 0x0000000000ff782f */ /* 0x000fda0003800000 */
[----:B------:R-:W-:Y:S05]  /*2f70*/  @!P0 BRA `(.L_x_57) ;  /* 0x0000000000608947 */ /* 0x000fea0003800000 */
[----:B------:R-:W-:Y:S01]  /*2f80*/  UMOV UR5, 0x10 ;  /* 0x0000001000057882 */ /* 0x000fe20000000000 */
[----:B------:R-:W-:Y:S01]  /*2f90*/  HFMA2 R0, -RZ, RZ, 0, 5.9604644775390625e-08 ;  /* 0x00000001ff007431 */ /* 0x000fe200000001ff */
[----:B------:R-:W-:-:S03]  /*2fa0*/  MOV R2, 0xffff ;  /* 0x0000ffff00027802 */ /* 0x000fc60000000f00 */
[----:B------:R-:W-:Y:S04]  /*2fb0*/  DEPBAR.LE SB1, 0x36 ;  /* 0x00009d800000791a */ /* 0x000fe80000000000 */
[----:B------:R-:W1:Y:S02]  /*2fc0*/  UTCATOMSWS.FIND_AND_SET.ALIGN UP0, UR5, UR5 ;  /* 0x00000005000575e3 */ /* 0x000e640008000800 */
[----:B-1----:R-:W-:Y:S01]  /*2fd0*/  MOV R3, UR5 ;  /* 0x0000000500037c02 */ /* 0x002fe20008000f00 */
[----:B------:R-:W-:Y:S06]  /*2fe0*/  BRA.U UP0, `(.L_x_58) ;  /* 0x0000000100187547 */ /* 0x000fec000b800000 */
.L_x_59:
[----:B------:R-:W-:Y:S05]  /*2ff0*/  NANOSLEEP 0x64 ;  /* 0x000000640000795d */ /* 0x000fea0003800000 */
[----:B------:R-:W-:-:S05]  /*3000*/  UMOV UR5, 0x10 ;  /* 0x0000001000057882 */ /* 0x000fca0000000000 */
[----:B------:R-:W-:Y:S04]  /*3010*/  DEPBAR.LE SB1, 0x36 ;  /* 0x00009d800000791a */ /* 0x000fe80000000000 */
[----:B------:R-:W1:Y:S02]  /*3020*/  UTCATOMSWS.FIND_AND_SET.ALIGN UP0, UR5, UR5 ;  /* 0x00000005000575e3 */ /* 0x000e640008000800 */
[----:B-1----:R-:W-:Y:S01]  /*3030*/  MOV R3, UR5 ;  /* 0x0000000500037c02 */ /* 0x002fe20008000f00 */
[----:B------:R-:W-:Y:S05]  /*3040*/  BRA.U !UP0, `(.L_x_59) ;  /* 0xfffffffd08e87547 */ /* 0x000fea000b83ffff */
.L_x_58:
[-C--:B------:R-:W-:Y:S02]  /*3050*/  SHF.L.U32 R2, R2, R3.reuse, RZ ;  /* 0x0000000302027219 */ /* 0x080fe400000006ff */
[----:B------:R-:W-:Y:S01]  /*3060*/  SHF.L.U32 R0, R0, R3, RZ ;  /* 0x0000000300007219 */ /* 0x000fe200000006ff */
[----:B------:R-:W-:Y:S02]  /*3070*/  IMAD.SHL.U32 R3, R3, 0x20, RZ ;  /* 0x0000002003037824 */ /* 0x000fe400078e00ff */
[----:B------:R1:W-:Y:S04]  /*3080*/  ATOMS.OR RZ, [UR4+0x14], R2 ;  /* 0x00001402ffff798c */ /* 0x0003e8000b000004 */
[----:B------:R1:W-:Y:S04]  /*3090*/  ATOMS.OR RZ, [UR4+0x18], R0 ;  /* 0x00001800ffff798c */ /* 0x0003e8000b000004 */
[----:B------:R1:W-:Y:S01]  /*30a0*/  STS [UR37+0x1a0], R3 ;  /* 0x0001a003ff007988 */ /* 0x0003e20008000825 */
[----:B------:R-:W-:Y:S05]  /*30b0*/  BRA `(.L_x_57) ;  /* 0x0000000000107947 */ /* 0x000fea0003800000 */
.L_x_56:
[----:B------:R-:W-:Y:S02]  /*30c0*/  MOV R0, 0xffffffff ;  /* 0xffffffff00007802 */ /* 0x000fe40000000f00 */
[----:B------:R-:W-:-:S03]  /*30d0*/  MOV R2, 0x3100 ;  /* 0x0000310000027802 */ /* 0x000fc60000000f00 */
[----:B------:R1:W-:Y:S04]  /*30e0*/  STS [UR37+0x1a0], R0 ;  /* 0x0001a000ff007988 */ /* 0x0003e80008000825 */
[----:B-1-3-5:R-:W-:Y:S05]  /*30f0*/  CALL.REL.NOINC `($__internal_1_$__cuda_sm10x_tcgen05_guardrail_trap_phase_invalid_during_alloc) ;  /* 0x00000070003c7944 */ /* 0x02afea0003c00000 */
.L_x_57:
[----:B------:R-:W-:Y:S05]  /*3100*/  WARPSYNC.ALL ;  /* 0x0000000000007948 */ /* 0x000fea0003800000 */
[----:B------:R-:W2:Y:S01]  /*3110*/  S2UR UR6, SR_CgaCtaId ;  /* 0x00000000000679c3 */ /* 0x000ea20000008800 */
[----:B------:R-:W-:Y:S01]  /*3120*/  UMOV UR4, 0x400 ;  /* 0x0000040000047882 */ /* 0x000fe20000000000 */
[----:B------:R-:W-:-:S06]  /*3130*/  NOP ;  /* 0x0000000000007918 */ /* 0x000fcc0000000000 */
[----:B------:R-:W-:Y:S06]  /*3140*/  BAR.ARV 0x6, 0xa0 ;  /* 0x0182800000007b1d */ /* 0x000fec0000002000 */
[----:B------:R-:W4:Y:S01]  /*3150*/  LDCU UR7, c[0x0][0x38c] ;  /* 0x00007180ff0777ac */ /* 0x000f220008000800 */
[----:B------:R-:W-:Y:S01]  /*3160*/  IMAD.MOV.U32 R11, RZ, RZ, 0x1 ;  /* 0x00000001ff0b7424 */ /* 0x000fe200078e00ff */
[----:B------:R-:W-:Y:S01]  /*3170*/  CS2R R8, SRZ ;  /* 0x0000000000087805 */ /* 0x000fe2000001ff00 */
[----:B------:R-:W-:Y:S01]  /*3180*/  IMAD.MOV.U32 R10, RZ, RZ, RZ ;  /* 0x000000ffff0a7224 */ /* 0x000fe200078e00ff */
[----:B------:R-:W-:Y:S01]  /*3190*/  UMOV UR18, URZ ;  /* 0x000000ff00127c82 */ /* 0x000fe20008000000 */
[----:B------:R-:W-:Y:S01]  /*31a0*/  UMOV UR17, URZ ;  /* 0x000000ff00117c82 */ /* 0x000fe20008000000 */
[----:B------:R-:W-:Y:S01]  /*31b0*/  UMOV UR22, 0x0 ;  /* 0x0000000000167882 */ /* 0x000fe20000000000 */
[----:B------:R-:W-:Y:S01]  /*31c0*/  UMOV UR23, 0x44004a0 ;  /* 0x044004a000177882 */ /* 0x000fe20000000000 */
[----:B------:R-:W-:Y:S01]  /*31d0*/  UMOV UR20, 0x0 ;  /* 0x0000000000147882 */ /* 0x000fe20000000000 */
[----:B------:R-:W-:Y:S01]  /*31e0*/  UMOV UR21, 0x44004a0 ;  /* 0x044004a000157882 */ /* 0x000fe20000000000 */
[----:B--2---:R-:W-:Y:S01]  /*31f0*/  ULEA UR6, UR6, UR4, 0x18 ;  /* 0x0000000406067291 */ /* 0x004fe2000f8ec0ff */
[----:B------:R-:W2:Y:S03]  /*3200*/  LDCU UR4, c[0x0][0x38c] ;  /* 0x00007180ff0477ac */ /* 0x000ea60008000800 */
[----:B------:R-:W-:-:S02]  /*3210*/  UIADD3 UR11, UPT, UPT, UR6, 0x6400, URZ ;  /* 0x00006400060b7890 */ /* 0x000fc4000fffe0ff */
[----:B----4-:R-:W-:-:S03]  /*3220*/  UIADD3 UR7, UPT, UPT, UR7, 0x3f, URZ ;  /* 0x0000003f07077890 */ /* 0x010fc6000fffe0ff */
[----:B-1----:R-:W1:Y:S01]  /*3230*/  LDS R0, [UR6+0x1a0] ;  /* 0x0001a006ff007984 */ /* 0x002e620008000800 */
[----:B------:R-:W-:Y:S02]  /*3240*/  UIADD3 UR12, UPT, UPT, UR6, 0x10400, URZ ;  /* 0x00010400060c7890 */ /* 0x000fe4000fffe0ff */
[----:B------:R-:W-:Y:S02]  /*3250*/  USHF.R.S32.HI UR5, URZ, 0x1f, UR7 ;  /* 0x0000001fff057899 */ /* 0x000fe40008011407 */
[----:B------:R-:W-:Y:S02]  /*3260*/  USHF.R.U32.HI UR11, URZ, 0x4, UR11 ;  /* 0x00000004ff0b7899 */ /* 0x000fe4000801160b */
[----:B------:R-:W-:Y:S02]  /*3270*/  ULEA.HI UR5, UR5, UR7, URZ, 0x6 ;  /* 0x0000000705057291 */ /* 0x000fe4000f8f30ff */
[----:B------:R-:W-:Y:S02]  /*3280*/  USHF.R.U32.HI UR12, URZ, 0x4, UR12 ;  /* 0x00000004ff0c7899 */ /* 0x000fe4000801160c */
[----:B------:R-:W-:-:S02]  /*3290*/  USHF.R.S32.HI UR5, URZ, 0x6, UR5 ;  /* 0x00000006ff057899 */ /* 0x000fc40008011405 */
[----:B------:R-:W-:Y:S02]  /*32a0*/  ULOP3.LUT UR11, UR11, 0x3fff, URZ, 0xc0, !UPT ;  /* 0x00003fff0b0b7892 */ /* 0x000fe4000f8ec0ff */
[----:B------:R-:W-:Y:S02]  /*32b0*/  UISETP.LT.AND UP0, UPT, UR5, 0x1, UPT ;  /* 0x000000010500788c */ /* 0x000fe4000bf01270 */
[----:B------:R-:W-:Y:S02]  /*32c0*/  ULOP3.LUT UR12, UR12, 0x3fff, URZ, 0xc0, !UPT ;  /* 0x00003fff0c0c7892 */ /* 0x000fe4000f8ec0ff */
[----:B------:R-:W-:Y:S02]  /*32d0*/  USEL UR10, UR5, 0x1, !UP0 ;  /* 0x00000001050a7887 */ /* 0x000fe4000c000000 */
[----:B------:R-:W-:Y:S02]  /*32e0*/  ULOP3.LUT UR11, UR11, 0x10000, URZ, 0xfc, !UPT ;  /* 0x000100000b0b7892 */ /* 0x000fe4000f8efcff */
[----:B------:R-:W-:-:S02]  /*32f0*/  ULOP3.LUT UR12, UR12, 0x10000, URZ, 0xfc, !UPT ;  /* 0x000100000c0c7892 */ /* 0x000fc4000f8efcff */
[----:B------:R-:W-:Y:S02]  /*3300*/  UIADD3 UR10, UPT, UPT, -UR10, URZ, URZ ;  /* 0x000000ff0a0a7290 */ /* 0x000fe4000fffe1ff */
[----:B--2---:R-:W-:Y:S01]  /*3310*/  UISETP.GE.AND UP3, UPT, UR4, 0x1, UPT ;  /* 0x000000010400788c */ /* 0x004fe2000bf66270 */
[----:B-1----:R-:W-:-:S15]  /*3320*/  R2UR UR19, R0 ;  /* 0x00000000001372ca */ /* 0x002fde00000e0000 */
.L_x_66:
[----:B------:R-:W-:Y:S02]  /*3330*/  LEA R0, R10, UR6, 0x3 ;  /* 0x000000060a007c11 */ /* 0x000fe4000f8e18ff */
[----:B------:R-:W-:Y:S02]  /*3340*/  SHF.L.U32 R5, R9, 0x1f, RZ ;  /* 0x0000001f09057819 */ /* 0x000fe400000006ff */
[----:B------:R-:W-:Y:S01]  /*3350*/  PLOP3.LUT P0, PT, PT, PT, UP3, 0x80, 0x8 ;  /* 0x000000000008781c */ /* 0x000fe20003f0f038 */
[----:B------:R-:W-:Y:S01]  /*3360*/  VIADD R3, R0, 0x100 ;  /* 0x0000010000037836 */ /* 0x000fe20000000000 */
[----:B-1----:R-:W1:Y:S02]  /*3370*/  SYNCS.PHASECHK.TRANS64.TRYWAIT P1, [R0+URZ+0xf0], R5 ;  /* 0x0000f005000075a7 */ /* 0x002e6400080211ff */
[----:B-1--4-:R-:W-:Y:S09]  /*3380*/  @!P1 BRA `(.L_x_60) ;  /* 0x00000064009c9947 */ /* 0x012ff20003800000 */
.L_x_159:
[----:B------:R-:W-:Y:S01]  /*3390*/  LEA R4, R10, UR6, 0x4 ;  /* 0x000000060a047c11 */ /* 0x000fe2000f8e20ff */
[----:B------:R-:W-:Y:S01]  /*33a0*/  @UP3 ULEA UR4, UR17, UR6, 0x3 ;  /* 0x0000000611043291 */ /* 0x000fe2000f8e18ff */
[----:B------:R-:W-:Y:S01]  /*33b0*/  PLOP3.LUT P2, PT, PT, PT, PT, 0x80, 0x8 ;  /* 0x000000000008781c */ /* 0x000fe20003f4f070 */
[----:B------:R-:W-:Y:S01]  /*33c0*/  ULEA UR8, UR18, UR6, 0x3 ;  /* 0x0000000612087291 */ /* 0x000fe2000f8e18ff */
[----:B------:R-:W-:Y:S02]  /*33d0*/  PRMT R3, RZ, 0x654, R3 ;  /* 0x00000654ff037816 */ /* 0x000fe40000000003 */
[----:B-1----:R-:W1:Y:S01]  /*33e0*/  LDS.128 R4, [R4+0x180] ;  /* 0x0001800004047984 */ /* 0x002e620000000c00 */
[----:B------:R-:W-:Y:S02]  /*33f0*/  @P0 SHF.L.U32 R2, R8, 0x1f, RZ ;  /* 0x0000001f08020819 */ /* 0x000fe400000006ff */
[----:B------:R-:W-:Y:S01]  /*3400*/  SHF.L.U32 R0, R11, 0x1f, RZ ;  /* 0x0000001f0b007819 */ /* 0x000fe200000006ff */
[----:B------:R-:W-:Y:S01]  /*3410*/  @!PT LDS RZ, [RZ] ;  /* 0x00000000fffff984 */ /* 0x000fe20000000800 */
[----:B------:R-:W-:Y:S01]  /*3420*/  @!PT LDS RZ, [RZ] ;  /* 0x00000000fffff984 */ /* 0x000fe20000000800 */
[----:B------:R-:W-:Y:S01]  /*3430*/  @!PT LDS RZ, [RZ] ;  /* 0x00000000fffff984 */ /* 0x000fe20000000800 */
[----:B------:R-:W-:Y:S01]  /*3440*/  @!PT LDS RZ, [RZ] ;  /* 0x00000000fffff984 */ /* 0x000fe20000000800 */
[----:B------:R2:W-:Y:S06]  /*3450*/  MEMBAR.ALL.CTA ;  /* 0x0000000000007992 */ /* 0x0005ec0000008000 */
[----:B--2---:R-:W2:Y:S02]  /*3460*/  FENCE.VIEW.ASYNC.S ;  /* 0x00000000000073c6 */ /* 0x004ea40000000000 */
[----:B--2---:R2:W-:Y:S01]  /*3470*/  SYNCS.ARRIVE.TRANS64.RED.A1T0 RZ, [R3+URZ], RZ ;  /* 0x000000ff03ff79a7 */ /* 0x0045e200081004ff */
[----:B------:R2:W4:Y:S01]  /*3480*/  @P0 SYNCS.PHASECHK.TRANS64.TRYWAIT P2, [UR4], R2 ;  /* 0x00000002ff0005a7 */ /* 0x0005220008041104 */
[----:B------:R-:W-:Y:S01]  /*3490*/  ULEA.HI UR4, UR18, UR18, URZ, 0x1 ;  /* 0x0000001212047291 */ /* 0x000fe2000f8f08ff */
[----:B-1----:R-:W-:-:S03]  /*34a0*/  LOP3.LUT P1, RZ, R6, 0x1, RZ, 0xc0, !PT ;  /* 0x0000000106ff7812 */ /* 0x002fc6000782c0ff */
[----:B------:R-:W-:Y:S02]  /*34b0*/  USHF.L.U32 UR9, UR4, 0x7, URZ ;  /* 0x0000000704097899 */ /* 0x000fe400080006ff */
[----:B------:R-:W-:Y:S02]  /*34c0*/  ULOP3.LUT UR4, UR4, 0xffe, URZ, 0xc0, !UPT ;  /* 0x00000ffe04047892 */ /* 0x000fe4000f8ec0ff */
[----:B------:R-:W-:Y:S02]  /*34d0*/  ULOP3.LUT UR9, UR9, 0xffffff00, URZ, 0xc0, !UPT ;  /* 0xffffff0009097892 */ /* 0x000fe4000f8ec0ff */
[----:B------:R-:W-:Y:S02]  /*34e0*/  UIADD3 UR4, UPT, UPT, -UR4, UR18, URZ ;  /* 0x0000001204047290 */ /* 0x000fe4000fffe1ff */
[----:B------:R-:W-:Y:S01]  /*34f0*/  UIADD3 UR9, UPT, UPT, UR19, UR9, URZ ;  /* 0x0000000913097290 */ /* 0x000fe2000fffe0ff */
[----:B------:R-:W1:Y:S03]  /*3500*/  SYNCS.PHASECHK.TRANS64.TRYWAIT P0, [UR8+0x130], R0 ;  /* 0x00013000ff0075a7 */ /* 0x000e660008001108 */
[----:B------:R-:W-:Y:S01]  /*3510*/  ULEA UR9, UR4, UR9, 0x14 ;  /* 0x0000000904097291 */ /* 0x000fe2000f8ea0ff */
[----:B-12-4-:R-:W-:Y:S11]  /*3520*/  @!P0 BRA `(.L_x_61) ;  /* 0x0000006400488947 */ /* 0x016ff60003800000 */
.L_x_161:
[----:B------:R-:W-:Y:S01]  /*3530*/  IADD3 R10, PT, PT, R10, 0x1, RZ ;  /* 0x000000010a0a7810 */ /* 0x000fe20007ffe0ff */
[----:B------:R-:W-:Y:S06]  /*3540*/  BRA.U !UP3, `(.L_x_62) ;  /* 0x000000010b987547 */ /* 0x000fec000b800000 */
[----:B------:R-:W-:Y:S01]  /*3550*/  UPLOP3.LUT UP4, UPT, UPT, UPT, UPT, 0x40, 0x4 ;  /* 0x000000000004789c */ /* 0x000fe20003f8e870 */
[----:B------:R-:W-:Y:S01]  /*3560*/  UMOV UR16, UR10 ;  /* 0x0000000a00107c82 */ /* 0x000fe20008000000 */
[----:B------:R-:W-:Y:S01]  /*3570*/  UMOV UR15, UR5 ;  /* 0x00000005000f7c82 */ /* 0x000fe20008000000 */
[----:B------:R-:W-:-:S08]  /*3580*/  UMOV UR14, UR17 ;  /* 0x00000011000e7c82 */ /* 0x000fd00008000000 */
.L_x_65:
[----:B------:R-:W-:Y:S02]  /*3590*/  UIADD3 UR16, UPT, UPT, UR16, 0x1, URZ ;  /* 0x0000000110107890 */ /* 0x000fe4000fffe0ff */
[----:B--2---:R-:W-:Y:S02]  /*35a0*/  ULEA UR7, UR14, UR6, 0x3 ;  /* 0x000000060e077291 */ /* 0x004fe4000f8e18ff */
[----:B------:R-:W-:Y:S01]  /*35b0*/  UISETP.NE.AND UP0, UPT, UR16, URZ, UPT ;  /* 0x000000ff1000728c */ /* 0x000fe2000bf05270 */
[----:B----4-:R-:W-:Y:S10]  /*35c0*/  @P2 BRA `(.L_x_63) ;  /* 0x00000000000c2947 */ /* 0x010ff40003800000 */
[----:B-1----:R-:W-:Y:S04]  /*35d0*/  SHF.L.U32 R3, R8, 0x1f, RZ ;  /* 0x0000001f08037819 */ /* 0x002fe800000006ff */
[----:B------:R-:W1:Y:S02]  /*35e0*/  SYNCS.PHASECHK.TRANS64.TRYWAIT P0, [UR7], R3 ;  /* 0x00000003ff0075a7 */ /* 0x000e640008001107 */
[----:B-1----:R-:W-:Y:S05]  /*35f0*/  @!P0 BRA `(.L_x_64) ;  /* 0x00000064002c8947 */ /* 0x002fea0003800000 */
.L_x_63:
[----:B------:R-:W-:Y:S01]  /*3600*/  UISETP.NE.AND UP1, UPT, UR15, 0x1, UPT ;  /* 0x000000010f00788c */ /* 0x000fe2000bf25270 */
[----:B------:R-:W-:Y:S01]  /*3610*/  PLOP3.LUT P2, PT, PT, PT, PT, 0x80, 0x8 ;  /* 0x000000000008781c */ /* 0x000fe20003f4f070 */
[----:B------:R-:W-:Y:S02]  /*3620*/  UIADD3 UR17, UPT, UPT, UR14, 0x1, URZ ;  /* 0x000000010e117890 */ /* 0x000fe4000fffe0ff */
[----:B------:R-:W-:Y:S02]  /*3630*/  ULEA UR24, UR14, UR12, 0xa ;  /* 0x0000000c0e187291 */ /* 0x000fe4000f8e50ff */
[----:B------:R-:W-:Y:S01]  /*3640*/  UISETP.NE.AND UP2, UPT, UR17, 0xa, UPT ;  /* 0x0000000a1100788c */ /* 0x000fe2000bf45270 */
[----:B------:R-:W-:Y:S01]  /*3650*/  PLOP3.LUT P0, PT, PT, PT, UP1, 0x80, 0x8 ;  /* 0x000000000008781c */ /* 0x000fe20003f0f018 */
[----:B------:R-:W-:Y:S02]  /*3660*/  ULEA UR26, UR14, UR11, 0x8 ;  /* 0x0000000b0e1a7291 */ /* 0x000fe4000f8e40ff */
[----:B------:R-:W-:Y:S02]  /*3670*/  USEL UR13, URZ, 0x1, UP2 ;  /* 0x00000001ff0d7887 */ /* 0x000fe40009000000 */
[----:B------:R-:W-:Y:S02]  /*3680*/  USEL UR17, UR17, URZ, UP2 ;  /* 0x000000ff11117287 */ /* 0x000fe40009000000 */
[----:B------:R-:W-:Y:S02]  /*3690*/  UIADD3 UR30, UPT, UPT, UR24, 0x2, URZ ;  /* 0x00000002181e7890 */ /* 0x000fe4000fffe0ff */
[----:B------:R-:W-:Y:S01]  /*36a0*/  @UP1 ULEA UR4, UR17, UR6, 0x3 ;  /* 0x0000000611041291 */ /* 0x000fe2000f8e18ff */
[----:B------:R-:W-:Y:S01]  /*36b0*/  LOP3.LUT R8, R8, UR13, RZ, 0x3c, !PT ;  /* 0x0000000d08087c12 */ /* 0x000fe2000f8e3cff */
[----:B------:R-:W-:Y:S02]  /*36c0*/  UIADD3 UR28, UPT, UPT, UR26, 0x2, URZ ;  /* 0x000000021a1c7890 */ /* 0x000fe4000fffe0ff */
[----:B------:R-:W-:Y:S01]  /*36d0*/  UIADD3 UR7, UPT, UPT, UR7, 0x50, URZ ;  /* 0x0000005007077890 */ /* 0x000fe2000fffe0ff */
[----:B-1----:R-:W-:Y:S01]  /*36e0*/  @P0 SHF.L.U32 R0, R8, 0x1f, RZ ;  /* 0x0000001f08000819 */ /* 0x002fe200000006ff */
[----:B------:R-:W-:Y:S01]  /*36f0*/  UMOV UR25, 0x80004020 ;  /* 0x8000402000197882 */ /* 0x000fe20000000000 */
[----:B------:R-:W-:Y:S01]  /*3700*/  UMOV UR27, 0x80004020 ;  /* 0x80004020001b7882 */ /* 0x000fe20000000000 */
[----:B------:R-:W-:Y:S01]  /*3710*/  UMOV UR31, 0x80004020 ;  /* 0x80004020001f7882 */ /* 0x000fe20000000000 */
[----:B------:R2:W4:Y:S01]  /*3720*/  @P0 SYNCS.PHASECHK.TRANS64.TRYWAIT P2, [UR4], R0 ;  /* 0x00000000ff0005a7 */ /* 0x0005220008041104 */
[----:B------:R-:W-:Y:S01]  /*3730*/  UIADD3 UR15, UPT, UPT, UR15, -0x1, URZ ;  /* 0xffffffff0f0f7890 */ /* 0x000fe2000fffe0ff */
[----:B------:R2:W-:Y:S01]  /*3740*/  UTCIMMA gdesc[UR26], gdesc[UR24], tmem[UR9], tmem[UR22], idesc[UR23], UP4 ;  /* 0x00ff16181a0075ea */ /* 0x0005e2000a000109 */
[----:B------:R-:W-:Y:S01]  /*3750*/  UPLOP3.LUT UP4, UPT, UPT, UPT, UPT, 0x80, 0x8 ;  /* 0x000000000008789c */ /* 0x000fe20003f8f070 */
[----:B------:R-:W-:Y:S01]  /*3760*/  UMOV UR29, 0x80004020 ;  /* 0x80004020001d7882 */ /* 0x000fe20000000000 */
[----:B------:R-:W-:Y:S01]  /*3770*/  UMOV UR14, UR17 ;  /* 0x00000011000e7c82 */ /* 0x000fe20008000000 */
[----:B------:R2:W-:Y:S01]  /*3780*/  UTCIMMA gdesc[UR28], gdesc[UR30], tmem[UR9], tmem[UR20], idesc[UR21], UPT ;  /* 0x00ff141e1c0075ea */ /* 0x0005e2000b800109 */
[----:B------:R2:W-:Y:S01]  /*3790*/  UTCBAR [UR7], URZ ;  /* 0x000000ff070073e9 */ /* 0x0005e200080000ff */
[----:B------:R-:W-:Y:S06]  /*37a0*/  BRA.U UP0, `(.L_x_65) ;  /* 0xfffffffd00787547 */ /* 0x000fec000b83ffff */
.L_x_62:
[----:B------:R-:W-:Y:S01]  /*37b0*/  UIADD3 UR18, UPT, UPT, UR18, 0x1, URZ ;  /* 0x0000000112127890 */ /* 0x000fe2000fffe0ff */
[C---:B------:R-:W-:Y:S01]  /*37c0*/  ISETP.NE.AND P0, PT, R10.reuse, 0x2, PT ;  /* 0x000000020a00780c */ /* 0x040fe20003f05270 */
[----:B------:R-:W-:Y:S02]  /*37d0*/  UIADD3 UR8, UPT, UPT, UR8, 0x110, URZ ;  /* 0x0000011008087890 */ /* 0x000fe4000fffe0ff */
[----:B------:R-:W-:Y:S01]  /*37e0*/  UISETP.NE.AND UP0, UPT, UR18, 0x4, UPT ;  /* 0x000000041200788c */ /* 0x000fe2000bf05270 */
[----:B-12---:R-:W-:Y:S02]  /*37f0*/  SEL R0, RZ, 0x1, P0 ;  /* 0x00000001ff007807 */ /* 0x006fe40000000000 */
[----:B------:R-:W-:Y:S01]  /*3800*/  SEL R10, R10, RZ, P0 ;  /* 0x000000ff0a0a7207 */ /* 0x000fe20000000000 */
[----:B------:R-:W-:Y:S01]  /*3810*/  USEL UR4, URZ, 0x1, UP0 ;  /* 0x00000001ff047887 */ /* 0x000fe20008000000 */
[----:B------:R-:W-:Y:S01]  /*3820*/  LOP3.LUT R9, R9, R0, RZ, 0x3c, !PT ;  /* 0x0000000009097212 */ /* 0x000fe200078e3cff */
[----:B------:R-:W-:Y:S01]  /*3830*/  USEL UR18, UR18, URZ, UP0 ;  /* 0x000000ff12127287 */ /* 0x000fe20008000000 */
[----:B------:R1:W-:Y:S03]  /*3840*/  UTCBAR [UR8], URZ ;  /* 0x000000ff080073e9 */ /* 0x0003e600080000ff */
[----:B------:R-:W-:Y:S01]  /*3850*/  LOP3.LUT R11, R11, UR4, RZ, 0x3c, !PT ;  /* 0x000000040b0b7c12 */ /* 0x000fe2000f8e3cff */
[----:B------:R-:W-:Y:S07]  /*3860*/  @P1 BRA `(.L_x_66) ;  /* 0xfffffff800b01947 */ /* 0x000fee000383ffff */
[----:B------:R-:W2:Y:S01]  /*3870*/  S2UR UR4, SR_CgaCtaId ;  /* 0x00000000000479c3 */ /* 0x000ea20000008800 */
[----:B------:R-:W-:Y:S01]  /*3880*/  ELECT P0, URZ, PT ;  /* 0x0000000000ff782f */ /* 0x000fe20003800000 */
[----:B------:R-:W-:Y:S01]  /*3890*/  IMAD.MOV.U32 R0, RZ, RZ, 0x1 ;  /* 0x00000001ff007424 */ /* 0x000fe200078e00ff */
[----:B------:R-:W-:Y:S01]  /*38a0*/  UIADD3 UR6, UPT, UPT, UR6, 0x130, URZ ;  /* 0x0000013006067890 */ /* 0x000fe2000fffe0ff */
[----:B------:R-:W-:Y:S01]  /*38b0*/  SHF.L.U32 R3, R11, 0x1f, RZ ;  /* 0x0000001f0b037819 */ /* 0x000fe200000006ff */
[----:B------:R-:W-:-:S03]  /*38c0*/  UMOV UR5, 0x40 ;  /* 0x0000004000057882 */ /* 0x000fc60000000000 */
[----:B------:R-:W-:Y:S01]  /*38d0*/  UVIRTCOUNT.DEALLOC.SMPOOL 0x80 ;  /* 0x000000800000784c */ /* 0x000fe20000000000 */
[----:B--2---:R-:W-:Y:S02]  /*38e0*/  ULEA UR4, UR4, UR5, 0x18 ;  /* 0x0000000504047291 */ /* 0x004fe4000f8ec0ff */
[----:B------:R-:W-:-:S07]  /*38f0*/  ULEA UR5, UR18, UR6, 0x3 ;  /* 0x0000000612057291 */ /* 0x000fce000f8e18ff */
[----:B------:R2:W-:Y:S02]  /*3900*/  @P0 STS.U8 [UR4+0x1c], R0 ;  /* 0x00001c00ff000988 */ /* 0x0005e40008000004 */
[----:B------:R-:W3:Y:S02]  /*3910*/  SYNCS.PHASECHK.TRANS64.TRYWAIT P0, [UR5], R3 ;  /* 0x00000003ff0075a7 */ /* 0x000ee40008001105 */
[----:B--23--:R-:W-:Y:S05]  /*3920*/  @!P0 BRA `(.L_x_67) ;  /* 0x0000006000788947 */ /* 0x00cfea0003800000 */
.L_x_164:
[----:B------:R-:W-:-:S04]  /*3930*/  UIADD3 UR7, UPT, UPT, UR18, 0x1, URZ ;  /* 0x0000000112077890 */ /* 0x000fc8000fffe0ff */
[----:B------:R-:W-:-:S04]  /*3940*/  UISETP.NE.AND UP0, UPT, UR7, 0x4, UPT ;  /* 0x000000040700788c */ /* 0x000fc8000bf05270 */
[----:B-1----:R-:W-:Y:S02]  /*3950*/  USEL UR8, URZ, 0x1, UP0 ;  /* 0x00000001ff087887 */ /* 0x002fe40008000000 */
[----:B------:R-:W-:-:S04]  /*3960*/  USEL UR7, UR7, URZ, UP0 ;  /* 0x000000ff07077287 */ /* 0x000fc80008000000 */
[----:B------:R-:W-:Y:S01]  /*3970*/  ULEA UR5, UR7, UR6, 0x3 ;  /* 0x0000000607057291 */ /* 0x000fe2000f8e18ff */
[----:B------:R-:W-:-:S04]  /*3980*/  LOP3.LUT R2, R11, UR8, RZ, 0x3c, !PT ;  /* 0x000000080b027c12 */ /* 0x000fc8000f8e3cff */
[----:B--2---:R-:W-:-:S04]  /*3990*/  SHF.L.U32 R3, R2, 0x1f, RZ ;  /* 0x0000001f02037819 */ /* 0x004fc800000006ff */
[----:B------:R-:W1:Y:S02]  /*39a0*/  SYNCS.PHASECHK.TRANS64.TRYWAIT P0, [UR5], R3 ;  /* 0x00000003ff0075a7 */ /* 0x000e640008001105 */
[----:B-1----:R-:W-:Y:S05]  /*39b0*/  @!P0 BRA `(.L_x_68) ;  /* 0x00000060006c8947 */ /* 0x002fea0003800000 */
.L_x_166:
        /* <DEDUP_REMOVED lines=9> */
.L_x_168:
[----:B------:R-:W-:-:S04]  /*3a50*/  UIADD3 UR7, UPT, UPT, UR7, 0x1, URZ ;  /* 0x0000000107077890 */ /* 0x000fc8000fffe0ff */
[----:B------:R-:W-:-:S04]  /*3a60*/  UISETP.NE.AND UP0, UPT, UR7, 0x4, UPT ;  /* 0x000000040700788c */ /* 0x000fc8000bf05270 */
[----:B------:R-:W-:Y:S02]  /*3a70*/  USEL UR5, URZ, 0x1, UP0 ;  /* 0x00000001ff057887 */ /* 0x000fe40008000000 */
[----:B------:R-:W-:-:S04]  /*3a80*/  USEL UR7, UR7, URZ, UP0 ;  /* 0x000000ff07077287 */ /* 0x000fc80008000000 */
[----:B------:R-:W-:Y:S01]  /*3a90*/  ULEA UR7, UR7, UR6, 0x3 ;  /* 0x0000000607077291 */ /* 0x000fe2000f8e18ff */
[----:B-1----:R-:W-:-:S04]  /*3aa0*/  LOP3.LUT R3, R2, UR5, RZ, 0x3c, !PT ;  /* 0x0000000502037c12 */ /* 0x002fc8000f8e3cff */
[----:B------:R-:W-:-:S04]  /*3ab0*/  SHF.L.U32 R3, R3, 0x1f, RZ ;  /* 0x0000001f03037819 */ /* 0x000fc800000006ff */
[----:B------:R-:W1:Y:S02]  /*3ac0*/  SYNCS.PHASECHK.TRANS64.TRYWAIT P0, [UR7], R3 ;  /* 0x00000003ff0075a7 */ /* 0x000e640008001107 */
[----:B-1----:R-:W-:Y:S05]  /*3ad0*/  @!P0 BRA `(.L_x_70) ;  /* 0x0000006000548947 */ /* 0x002fea0003800000 */
.L_x_170:
[----:B------:R-:W-:Y:S01]  /*3ae0*/  NOP ;  /* 0x0000000000007918 */ /* 0x000fe20000000000 */
[----:B-1----:R-:W1:Y:S01]  /*3af0*/  LDS R0, [UR4+0x14] ;  /* 0x00001404ff007984 */ /* 0x002e620008000800 */
[----:B------:R-:W-:Y:S01]  /*3b00*/  ULOP3.LUT UR6, UR19, 0xffff, URZ, 0xc0, !UPT ;  /* 0x0000ffff13067892 */ /* 0x000fe2000f8ec0ff */
[----:B------:R-:W-:Y:S01]  /*3b10*/  UMOV UR8, 0xffff ;  /* 0x0000ffff00087882 */ /* 0x000fe20000000000 */
[----:B------:R-:W-:Y:S02]  /*3b20*/  UMOV UR5, 0x1 ;  /* 0x0000000100057882 */ /* 0x000fe40000000000 */
[----:B------:R-:W-:-:S04]  /*3b30*/  USHF.R.U32.HI UR6, URZ, 0x5, UR6 ;  /* 0x00000005ff067899 */ /* 0x000fc80008011606 */
[----:B------:R-:W-:Y:S02]  /*3b40*/  USHF.L.U32 UR8, UR8, UR6, URZ ;  /* 0x0000000608087299 */ /* 0x000fe400080006ff */
[----:B------:R-:W-:-:S04]  /*3b50*/  USHF.L.U32 UR5, UR5, UR6, URZ ;  /* 0x0000000605057299 */ /* 0x000fc800080006ff */
[----:B-1----:R-:W-:-:S04]  /*3b60*/  LOP3.LUT R0, R0, UR8, RZ, 0xc0, !PT ;  /* 0x0000000800007c12 */ /* 0x002fc8000f8ec0ff */
[----:B------:R-:W-:-:S13]  /*3b70*/  ISETP.NE.AND P0, PT, R0, UR8, PT ;  /* 0x0000000800007c0c */ /* 0x000fda000bf05270 */
[----:B------:R-:W-:Y:S05]  /*3b80*/  @P0 BRA `(.L_x_71) ;  /* 0x0000000000580947 */ /* 0x000fea0003800000 */
[----:B------:R-:W1:Y:S02]  /*3b90*/  LDS R0, [UR4+0x18] ;  /* 0x00001804ff007984 */ /* 0x000e640008000800 */
[----:B-1----:R-:W-:-:S04]  /*3ba0*/  LOP3.LUT R0, R0, UR5, RZ, 0xc0, !PT ;  /* 0x0000000500007c12 */ /* 0x002fc8000f8ec0ff */
[----:B------:R-:W-:-:S13]  /*3bb0*/  ISETP.NE.AND P0, PT, R0, UR5, PT ;  /* 0x0000000500007c0c */ /* 0x000fda000bf05270 */
[----:B------:R-:W-:Y:S05]  /*3bc0*/  @P0 BRA `(.L_x_72) ;  /* 0x00000000003c0947 */ /* 0x000fea0003800000 */
[----:B------:R-:W1:Y:S01]  /*3bd0*/  S2R R2, SR_LANEID ;  /* 0x0000000000027919 */ /* 0x000e620000000000 */
[----:B------:R-:W-:Y:S01]  /*3be0*/  ULOP3.LUT UR8, URZ, UR8, URZ, 0x33, !UPT ;  /* 0x00000008ff087292 */ /* 0x000fe2000f8e33ff */
[----:B------:R-:W-:Y:S01]  /*3bf0*/  LOP3.LUT R4, RZ, UR5, RZ, 0x33, !PT ;  /* 0x00000005ff047c12 */ /* 0x000fe2000f8e33ff */
[----:B------:R-:W-:Y:S02]  /*3c00*/  VOTEU.ANY UR7, UPT, PT ;  /* 0x0000000000077886 */ /* 0x000fe400038e0100 */
[----:B------:R-:W-:Y:S01]  /*3c10*/  UFLO.U32 UR7, UR7 ;  /* 0x00000007000772bd */ /* 0x000fe200080e0000 */
[----:B------:R-:W2:Y:S01]  /*3c20*/  REDUX UR5, R4 ;  /* 0x00000000040573c4 */ /* 0x000ea20000000000 */
[----:B------:R-:W-:-:S06]  /*3c30*/  IMAD.U32 R0, RZ, RZ, UR8 ;  /* 0x00000008ff007e24 */ /* 0x000fcc000f8e00ff */
[----:B------:R3:W-:Y:S01]  /*3c40*/  UTCATOMSWS.AND URZ, UR8 ;  /* 0x0000000800ff79e3 */ /* 0x0007e20008000000 */
[----:B------:R-:W4:Y:S01]  /*3c50*/  REDUX UR6, R0 ;  /* 0x00000000000673c4 */ /* 0x000f220000000000 */
[----:B-1----:R-:W-:Y:S01]  /*3c60*/  ISETP.EQ.U32.AND P0, PT, R2, UR7, PT ;  /* 0x0000000702007c0c */ /* 0x002fe2000bf02070 */
[----:B--2---:R-:W-:Y:S01]  /*3c70*/  IMAD.U32 R2, RZ, RZ, UR5 ;  /* 0x00000005ff027e24 */ /* 0x004fe2000f8e00ff */
[----:B----4-:R-:W-:-:S11]  /*3c80*/  MOV R3, UR6 ;  /* 0x0000000600037c02 */ /* 0x010fd60008000f00 */
[----:B------:R3:W-:Y:S04]  /*3c90*/  @P0 ATOMS.AND RZ, [UR4+0x14], R3 ;  /* 0x00001403ffff098c */ /* 0x0007e8000a800004 */
[----:B------:R3:W-:Y:S01]  /*3ca0*/  @P0 ATOMS.AND RZ, [UR4+0x18], R2 ;  /* 0x00001802ffff098c */ /* 0x0007e2000a800004 */
[----:B------:R-:W-:Y:S05]  /*3cb0*/  BRA `(.L_x_73) ;  /* 0x0000000000147947 */ /* 0x000fea0003800000 */
.L_x_72:
[----:B------:R-:W-:Y:S02]  /*3cc0*/  MOV R2, 0x3ce0 ;  /* 0x00003ce000027802 */ /* 0x000fe40000000f00 */
[----:B----45:R-:W-:Y:S05]  /*3cd0*/  CALL.REL.NOINC `($__internal_0_$__cuda_sm10x_tcgen05_guardrail_trap_col_being_dealloced_not_returned_by_alloc) ;  /* 0x0000006400387944 */ /* 0x030fea0003c00000 */
[----:B------:R-:W-:Y:S05]  /*3ce0*/  BRA `(.L_x_73) ;  /* 0x0000000000087947 */ /* 0x000fea0003800000 */
.L_x_71:
[----:B------:R-:W-:Y:S02]  /*3cf0*/  MOV R2, 0x3d10 ;  /* 0x00003d1000027802 */ /* 0x000fe40000000f00 */
[----:B----45:R-:W-:Y:S05]  /*3d00*/  CALL.REL.NOINC `($__internal_2_$__cuda_sm10x_tcgen05_guardrail_trap_unallocated_columns_being_dealloced) ;  /* 0x0000006400447944 */ /* 0x030fea0003c00000 */
.L_x_73:
[----:B------:R-:W-:Y:S01]  /*3d10*/  NOP ;  /* 0x0000000000007918 */ /* 0x000fe20000000000 */
[----:B---3--:R-:W-:Y:S05]  /*3d20*/  EXIT ;  /* 0x000000000000794d */ /* 0x008fea0003800000 */
.L_x_55:
[----:B------:R-:W-:-:S09]  /*3d30*/  UISETP.NE.OR UP2, UPT, UR8, 0x3, !UP2 ;  /* 0x000000030800788c */ /* 0x000fd2000d745670 */
[----:B------:R-:W-:Y:S05]  /*3d40*/  BRA.U UP2, `(.L_x_74) ;  /* 0x0000001102147547 */ /* 0x000fea000b800000 */
[----:B------:R-:W1:Y:S01]  /*3d50*/  LDC R0, c[0x0][0xb30] ;  /* 0x0002cc00ff007b82 */ /* 0x000e620000000800 */
[----:B------:R-:W2:Y:S01]  /*3d60*/  LDCU.64 UR8, c[0x0][0x888] ;  /* 0x00011100ff0877ac */ /* 0x000ea20008000a00 */
[----:B------:R-:W-:Y:S02]  /*3d70*/  HFMA2 R29, -RZ, RZ, 0, 0 ;  /* 0x00000000ff1d7431 */ /* 0x000fe400000001ff */
[----:B------:R-:W-:Y:S01]  /*3d80*/  IMAD.MOV.U32 R31, RZ, RZ, 0x1 ;  /* 0x00000001ff1f7424 */ /* 0x000fe200078e00ff */
[----:B------:R-:W-:Y:S01]  /*3d90*/  MOV R23, 0x1000 ;  /* 0x0000100000177802 */ /* 0x000fe20000000f00 */
[----:B------:R-:W4:Y:S01]  /*3da0*/  LDCU.64 UR4, c[0x0][0x890] ;  /* 0x00011200ff0477ac */ /* 0x000f220008000a00 */
[----:B------:R-:W-:Y:S01]  /*3db0*/  IMAD.MOV.U32 R30, RZ, RZ, RZ ;  /* 0x000000ffff1e7224 */ /* 0x000fe200078e00ff */
[----:B------:R-:W3:Y:S01]  /*3dc0*/  LDC R19, c[0x0][0x370] ;  /* 0x0000dc00ff137b82 */ /* 0x000ee20000000800 */
[----:B------:R-:W-:Y:S01]  /*3dd0*/  UMOV UR7, 0x400 ;  /* 0x0000040000077882 */ /* 0x000fe20000000000 */
[----:B------:R-:W-:-:S02]  /*3de0*/  UPLOP3.LUT UP1, UPT, UPT, UPT, UPT, 0x40, 0x4 ;  /* 0x000000000004789c */ /* 0x000fc40003f2e870 */
[----:B------:R-:W-:-:S04]  /*3df0*/  ULEA UR7, UR37, UR7, 0x18 ;  /* 0x0000000725077291 */ /* 0x000fc8000f8ec0ff */
[----:B------:R-:W3:Y:S01]  /*3e00*/  LDC R2, c[0x0][0xb0c] ;  /* 0x0002c300ff027b82 */ /* 0x000ee20000000800 */
[----:B------:R-:W-:Y:S02]  /*3e10*/  UIADD3 UR13, UPT, UPT, UR7, 0xb8, URZ ;  /* 0x000000b8070d7890 */ /* 0x000fe4000fffe0ff */
[----:B--2---:R-:W-:Y:S02]  /*3e20*/  UISETP.NE.U32.AND UP2, UPT, UR8, URZ, UPT ;  /* 0x000000ff0800728c */ /* 0x004fe4000bf45070 */
[----:B------:R-:W-:Y:S02]  /*3e30*/  UIADD3 UR33, UPT, UPT, UR7, 0xa0, URZ ;  /* 0x000000a007217890 */ /* 0x000fe4000fffe0ff */
[----:B----4-:R-:W-:Y:S01]  /*3e40*/  UISETP.NE.U32.AND UP3, UPT, UR4, URZ, UPT ;  /* 0x000000ff0400728c */ /* 0x010fe2000bf65070 */
[----:B------:R-:W2:Y:S01]  /*3e50*/  LDC R18, c[0x0][0xb20] ;  /* 0x0002c800ff127b82 */ /* 0x000ea20000000800 */
[----:B-1----:R-:W-:Y:S01]  /*3e60*/  ISETP.NE.AND P1, PT, R0, 0x1, PT ;  /* 0x000000010000780c */ /* 0x002fe20003f25270 */
[----:B------:R-:W-:-:S02]  /*3e70*/  UISETP.NE.AND.EX UP2, UPT, UR9, URZ, UPT, UP2 ;  /* 0x000000ff0900728c */ /* 0x000fc4000bf45320 */
[----:B------:R-:W-:Y:S02]  /*3e80*/  UIADD3 UR25, UPT, UPT, UR7, 0xa8, URZ ;  /* 0x000000a807197890 */ /* 0x000fe4000fffe0ff */
[----:B------:R-:W-:Y:S02]  /*3e90*/  UIADD3 UR17, UPT, UPT, UR7, 0xb0, URZ ;  /* 0x000000b007117890 */ /* 0x000fe4000fffe0ff */
[----:B------:R-:W1:Y:S01]  /*3ea0*/  LDC.64 R32, c[0x0][0x348] ;  /* 0x0000d200ff207b82 */ /* 0x000e620000000a00 */
[----:B------:R-:W-:Y:S02]  /*3eb0*/  UPRMT UR13, UR37, 0x654, UR13 ;  /* 0x00000654250d7896 */ /* 0x000fe4000800000d */
[----:B------:R-:W-:-:S05]  /*3ec0*/  UISETP.NE.AND.EX UP3, UPT, UR5, URZ, UPT, UP3 ;  /* 0x000000ff0500728c */ /* 0x000fca000bf65330 */
[----:B------:R-:W4:Y:S08]  /*3ed0*/  LDC.64 R16, c[0x0][0xb10] ;  /* 0x0002c400ff107b82 */ /* 0x000f300000000a00 */
[----:B------:R-:W1:Y:S08]  /*3ee0*/  LDC.64 R6, c[0x0][0xb18] ;  /* 0x0002c600ff067b82 */ /* 0x000e700000000a00 */
[----:B------:R-:W1:Y:S08]  /*3ef0*/  LDC.64 R4, c[0x0][0xb28] ;  /* 0x0002ca00ff047b82 */ /* 0x000e700000000a00 */
[----:B--23--:R-:W1:Y:S02]  /*3f00*/  LDC R22, c[0x0][0x374] ;  /* 0x0000dd00ff167b82 */ /* 0x00ce640000000800 */
.L_x_85:
[C---:B------:R-:W-:Y:S02]  /*3f10*/  LEA R0, R30.reuse, UR7, 0x3 ;  /* 0x000000071e007c11 */ /* 0x040fe4000f8e18ff */
[----:B------:R-:W-:Y:S02]  /*3f20*/  SHF.L.U32 R3, R29, 0x1f, RZ ;  /* 0x0000001f1d037819 */ /* 0x000fe400000006ff */
[----:B------:R-:W-:Y:S02]  /*3f30*/  LEA R24, R30, UR7, 0x4 ;  /* 0x000000071e187c11 */ /* 0x000fe4000f8e20ff */
[----:B--2---:R-:W2:Y:S02]  /*3f40*/  SYNCS.PHASECHK.TRANS64.TRYWAIT P0, [R0+URZ+0xf0], R3 ;  /* 0x0000f003000075a7 */ /* 0x004ea400080011ff */
[----:B--2---:R-:W-:Y:S05]  /*3f50*/  @!P0 BRA `(.L_x_75) ;  /* 0x0000005c004c8947 */ /* 0x004fea0003800000 */
.L_x_171:
[----:B------:R-:W-:Y:S01]  /*3f60*/  ISETP.GE.AND P0, PT, R40, 0x1, PT ;  /* 0x000000012800780c */ /* 0x000fe20003f06270 */
[----:B------:R-:W3:Y:S01]  /*3f70*/  LDS.128 R24, [R24+0x180] ;  /* 0x0001800018187984 */ /* 0x000ee20000000c00 */
[----:B--2---:R-:W-:Y:S01]  /*3f80*/  VIADD R0, R0, 0x100 ;  /* 0x0000010000007836 */ /* 0x004fe20000000000 */
[----:B------:R-:W-:Y:S01]  /*3f90*/  @!PT LDS RZ, [RZ] ;  /* 0x00000000fffff984 */ /* 0x000fe20000000800 */
[----:B------:R-:W-:Y:S01]  /*3fa0*/  @!PT LDS RZ, [RZ] ;  /* 0x00000000fffff984 */ /* 0x000fe20000000800 */
[----:B------:R-:W-:Y:S01]  /*3fb0*/  @!PT LDS RZ, [RZ] ;  /* 0x00000000fffff984 */ /* 0x000fe20000000800 */
[----:B------:R-:W-:Y:S01]  /*3fc0*/  @!PT LDS RZ, [RZ] ;  /* 0x00000000fffff984 */ /* 0x000fe20000000800 */
[----:B------:R2:W-:Y:S06]  /*3fd0*/  MEMBAR.ALL.CTA ;  /* 0x0000000000007992 */ /* 0x0005ec0000008000 */
[----:B--2---:R-:W2:Y:S01]  /*3fe0*/  FENCE.VIEW.ASYNC.S ;  /* 0x00000000000073c6 */ /* 0x004ea20000000000 */
[----:B------:R-:W-:Y:S04]  /*3ff0*/  PRMT R0, RZ, 0x654, R0 ;  /* 0x00000654ff007816 */ /* 0x000fe80000000000 */
[----:B--2---:R2:W-:Y:S01]  /*4000*/  SYNCS.ARRIVE.TRANS64.RED.A1T0 RZ, [R0+URZ], RZ ;  /* 0x000000ff00ff79a7 */ /* 0x0045e200081004ff */
[----:B---3--:R-:W-:Y:S11]  /*4010*/  LOP3.LUT P3, RZ, R26, 0x1, RZ, 0xc0, !PT ;  /* 0x000000011aff7812 */ /* 0x008ff6000786c0ff */
[----:B------:R-:W-:Y:S02]  /*4020*/  @!UPT UIADD3 URZ, UPT, UPT, URZ, URZ, URZ ;  /* 0x000000fffffff290 */ /* 0x000fe4000fffe0ff */
[----:B------:R-:W-:Y:S02]  /*4030*/  @P3 MOV R13, R24 ;  /* 0x00000018000d3202 */ /* 0x000fe40000000f00 */
[----:B------:R-:W-:Y:S01]  /*4040*/  @P3 LOP3.LUT R8, R25, 0xffff, RZ, 0xc0, !PT ;  /* 0x0000ffff19083812 */ /* 0x000fe200078ec0ff */
[----:B--2---:R-:W-:Y:S06]  /*4050*/  @!P0 BRA `(.L_x_76) ;  /* 0x0000000000a48947 */ /* 0x004fec0003800000 */
[----:B-1----:R-:W-:Y:S01]  /*4060*/  IMAD.HI.U32 R35, R22, R7, RZ ;  /* 0x0000000716237227 */ /* 0x002fe200078e00ff */
[----:B------:R-:W-:Y:S02]  /*4070*/  ISETP.NE.AND P0, PT, R6, 0x1, PT ;  /* 0x000000010600780c */ /* 0x000fe40003f05270 */
[----:B------:R-:W-:Y:S01]  /*4080*/  ISETP.NE.AND P2, PT, R40, 0x1, PT ;  /* 0x000000012800780c */ /* 0x000fe20003f45270 */
[----:B----4-:R-:W-:Y:S01]  /*4090*/  IMAD.HI.U32 R34, R19, R16, RZ ;  /* 0x0000001013227227 */ /* 0x010fe200078e00ff */
[----:B------:R-:W-:Y:S02]  /*40a0*/  SHF.R.U32.HI R35, RZ, R18, R35 ;  /* 0x00000012ff237219 */ /* 0x000fe40000011623 */
[----:B------:R-:W-:Y:S01]  /*40b0*/  ISETP.NE.AND P4, PT, R2, 0x1, PT ;  /* 0x000000010200780c */ /* 0x000fe20003f85270 */
[----:B------:R-:W-:Y:S01]  /*40c0*/  IMAD.HI.U32 R36, R13, R16, RZ ;  /* 0x000000100d247227 */ /* 0x000fe200078e00ff */
[----:B------:R-:W-:Y:S02]  /*40d0*/  SHF.R.U32.HI R34, RZ, R17, R34 ;  /* 0x00000011ff227219 */ /* 0x000fe40000011622 */
[----:B------:R-:W-:Y:S01]  /*40e0*/  SEL R3, R22, R35, !P0 ;  /* 0x0000002316037207 */ /* 0x000fe20004000000 */
[C---:B------:R-:W-:Y:S01]  /*40f0*/  IMAD.HI.U32 R35, R8.reuse, R7, RZ ;  /* 0x0000000708237227 */ /* 0x040fe200078e00ff */
[----:B------:R-:W-:Y:S02]  /*4100*/  SEL R11, R19, R34, !P4 ;  /* 0x00000022130b7207 */ /* 0x000fe40006000000 */
[----:B------:R-:W-:Y:S01]  /*4110*/  SHF.R.U32.HI R36, RZ, R17, R36 ;  /* 0x00000011ff247219 */ /* 0x000fe20000011624 */
[----:B------:R-:W-:Y:S01]  /*4120*/  IMAD.HI.U32 R38, R3, R4, RZ ;  /* 0x0000000403267227 */ /* 0x000fe200078e00ff */
[----:B------:R-:W-:Y:S03]  /*4130*/  SHF.R.U32.HI R35, RZ, R18, R35 ;  /* 0x00000012ff237219 */ /* 0x000fe60000011623 */
[----:B------:R-:W-:Y:S01]  /*4140*/  IMAD.HI.U32 R34, R11, R4, RZ ;  /* 0x000000040b227227 */ /* 0x000fe200078e00ff */
[----:B------:R-:W-:Y:S02]  /*4150*/  @P2 SHF.R.U32.HI R3, RZ, R5, R38 ;  /* 0x00000005ff032219 */ /* 0x000fe40000011626 */
[----:B------:R-:W-:Y:S02]  /*4160*/  SEL R9, R8, R35, !P0 ;  /* 0x0000002308097207 */ /* 0x000fe40004000000 */
[----:B------:R-:W-:Y:S01]  /*4170*/  @P2 SHF.R.U32.HI R11, RZ, R5, R34 ;  /* 0x00000005ff0b2219 */ /* 0x000fe20000011622 */
[C---:B------:R-:W-:Y:S01]  /*4180*/  IMAD R10, R40.reuse, R3, RZ ;  /* 0x00000003280a7224 */ /* 0x040fe200078e02ff */
[----:B------:R-:W-:Y:S01]  /*4190*/  SEL R3, R13, R36, !P4 ;  /* 0x000000240d037207 */ /* 0x000fe20006000000 */
[C---:B------:R-:W-:Y:S03]  /*41a0*/  IMAD.HI.U32 R14, R9.reuse, R4, RZ ;  /* 0x00000004090e7227 */ /* 0x040fe600078e00ff */
[----:B------:R-:W-:Y:S01]  /*41b0*/  ISETP.GE.AND P0, PT, R9, R10, PT ;  /* 0x0000000a0900720c */ /* 0x000fe20003f06270 */
[C---:B------:R-:W-:Y:S01]  /*41c0*/  IMAD R12, R40.reuse, R11, RZ ;  /* 0x0000000b280c7224 */ /* 0x040fe200078e02ff */
[-C--:B------:R-:W-:Y:S04]  /*41d0*/  SHF.R.U32.HI R14, RZ, R5.reuse, R14 ;  /* 0x00000005ff0e7219 */ /* 0x080fe8000001160e */
[----:B------:R-:W-:Y:S02]  /*41e0*/  ISETP.GE.OR P0, PT, R3, R12, P0 ;  /* 0x0000000c0300720c */ /* 0x000fe40000706670 */
[----:B------:R-:W-:Y:S05]  /*41f0*/  SEL R15, R9, R14, !P2 ;  /* 0x0000000e090f7207 */ /* 0x000fea0005000000 */
[----:B------:R-:W-:Y:S04]  /*4200*/  IMAD.MOV R14, RZ, RZ, -R15 ;  /* 0x000000ffff0e7224 */ /* 0x000fe800078e0a0f */
[----:B------:R-:W-:Y:S02]  /*4210*/  IMAD R14, R40, R14, R9 ;  /* 0x0000000e280e7224 */ /* 0x000fe400078e0209 */
[C---:B------:R-:W-:Y:S05]  /*4220*/  @!P0 IMAD.HI.U32 R10, R3.reuse, R4, RZ ;  /* 0x00000004030a8227 */ /* 0x040fea00078e00ff */
[----:B------:R-:W-:Y:S04]  /*4230*/  @!P0 SHF.R.U32.HI R10, RZ, R5, R10 ;  /* 0x00000005ff0a8219 */ /* 0x000fe8000001160a */
[----:B------:R-:W-:Y:S01]  /*4240*/  @!P0 SEL R0, R3, R10, !P2 ;  /* 0x0000000a03008207 */ /* 0x000fe20005000000 */
[----:B------:R-:W-:Y:S03]  /*4250*/  IMAD.MOV R10, RZ, RZ, -R3 ;  /* 0x000000ffff0a7224 */ /* 0x000fe600078e0a03 */
[----:B------:R-:W-:Y:S01]  /*4260*/  @!P0 IADD3 R15, PT, PT, R15, -R0, RZ ;  /* 0x800000000f0f8210 */ /* 0x000fe20007ffe0ff */
[----:B------:R-:W-:Y:S01]  /*4270*/  @!P0 IMAD R0, R11, R14, R0 ;  /* 0x0000000e0b008224 */ /* 0x000fe200078e0200 */
[----:B------:R-:W-:Y:S01]  /*4280*/  IADD3 R11, PT, PT, -R9, RZ, RZ ;  /* 0x000000ff090b7210 */ /* 0x000fe20007ffe1ff */
[----:B------:R-:W-:Y:S02]  /*4290*/  IMAD R13, R2, R10, R13 ;  /* 0x0000000a020d7224 */ /* 0x000fe400078e020d */
[----:B------:R-:W-:Y:S02]  /*42a0*/  @!P0 IMAD R9, R15, R40, R3 ;  /* 0x000000280f098224 */ /* 0x000fe400078e0203 */
[----:B------:R-:W-:Y:S02]  /*42b0*/  @!P0 IMAD.MOV.U32 R3, RZ, RZ, R0 ;  /* 0x000000ffff038224 */ /* 0x000fe400078e0000 */
[----:B------:R-:W-:Y:S02]  /*42c0*/  IMAD R8, R6, R11, R8 ;  /* 0x0000000b06087224 */ /* 0x000fe400078e0208 */
[----:B------:R-:W-:Y:S02]  /*42d0*/  IMAD R13, R3, R2, R13 ;  /* 0x00000002030d7224 */ /* 0x000fe400078e020d */
[----:B------:R-:W-:Y:S02]  /*42e0*/  IMAD R8, R9, R6, R8 ;  /* 0x0000000609087224 */ /* 0x000fe400078e0208 */
.L_x_76:
[----:B------:R-:W-:Y:S05]  /*42f0*/  BRA.U UP1, `(.L_x_77) ;  /* 0x0000000101107547 */ /* 0x000fea000b800000 */
[----:B------:R-:W-:Y:S04]  /*4300*/  MOV R0, UR6 ;  /* 0x0000000600007c02 */ /* 0x000fe80008000f00 */
[----:B------:R-:W-:Y:S04]  /*4310*/  SHF.L.U32 R3, R0, 0x1f, RZ ;  /* 0x0000001f00037819 */ /* 0x000fe800000006ff */
[----:B------:R-:W2:Y:S02]  /*4320*/  SYNCS.PHASECHK.TRANS64.TRYWAIT P0, [UR7+0xe8], R3 ;  /* 0x0000e803ff0075a7 */ /* 0x000ea40008001107 */
[----:B--2---:R-:W-:Y:S05]  /*4330*/  @!P0 BRA `(.L_x_78) ;  /* 0x0000005800688947 */ /* 0x004fea0003800000 */
.L_x_77:
[----:B------:R-:W-:Y:S02]  /*4340*/  R2UR UR35, R21 ;  /* 0x00000000152372ca */ /* 0x000fe400000e0000 */
[----:B------:R-:W-:Y:S02]  /*4350*/  R2UR UR34, R20 ;  /* 0x00000000142272ca */ /* 0x000fe400000e0000 */
[----:B------:R-:W-:Y:S02]  /*4360*/  ISETP.NE.U32.AND P2, PT, RZ, UR4, PT ;  /* 0x00000004ff007c0c */ /* 0x000fe4000bf45070 */
[----:B------:R-:W-:Y:S02]  /*4370*/  SHF.L.U32 R12, R31, 0x1f, RZ ;  /* 0x0000001f1f0c7819 */ /* 0x000fe400000006ff */
[----:B------:R-:W-:Y:S05]  /*4380*/  ISETP.NE.AND.EX P2, PT, RZ, UR5, PT, P2 ;  /* 0x00000005ff007c0c */ /* 0x000fea000bf45320 */
[----:B------:R-:W-:Y:S02]  /*4390*/  USHF.L.U32 UR35, UR35, 0x6, URZ ;  /* 0x0000000623237899 */ /* 0x000fe400080006ff */
[----:B------:R-:W-:Y:S01]  /*43a0*/  USHF.L.U32 UR34, UR34, 0x8, URZ ;  /* 0x0000000822227899 */ /* 0x000fe200080006ff */
[----:B------:R-:W-:Y:S11]  /*43b0*/  BRA.U !UP3, `(.L_x_79) ;  /* 0x000000010b347547 */ /* 0x000ff6000b800000 */
[----:B------:R-:W-:Y:S01]  /*43c0*/  UPLOP3.LUT UP0, UPT, UPT, UPT, UP2, 0x80, 0x8 ;  /* 0x000000000008789c */ /* 0x000fe20003f0f020 */
[----:B--2---:R-:W-:Y:S02]  /*43d0*/  HFMA2 R0, -RZ, RZ, 0, 5.9604644775390625e-08 ;  /* 0x00000001ff007431 */ /* 0x004fe400000001ff */
[----:B------:R-:W-:Y:S03]  /*43e0*/  IMAD.MOV.U32 R91, RZ, RZ, 0x1 ;  /* 0x00000001ff5b7424 */ /* 0x000fe600078e00ff */
[----:B------:R-:W-:Y:S05]  /*43f0*/  PLOP3.LUT P0, PT, PT, PT, UP0, 0x80, 0x8 ;  /* 0x000000000008781c */ /* 0x000fea0003f0f008 */
[----:B------:R-:W2:Y:S01]  /*4400*/  @UP0 LDCU.64 UR10, c[0x0][0x888] ;  /* 0x00011100ff0a07ac */ /* 0x000ea20008000a00 */
[----:B------:R-:W-:Y:S07]  /*4410*/  @UP0 UIMAD UR8, UR36, UR4, URZ ;  /* 0x00000004240802a4 */ /* 0x000fee000f8e02ff */
[----:B------:R-:W-:Y:S01]  /*4420*/  @!P0 PRMT R91, R0, 0x7610, R91 ;  /* 0x00007610005b8816 */ /* 0x000fe2000000005b */
[----:B--2---:R-:W-:Y:S03]  /*4430*/  @UP0 UIMAD.WIDE UR10, UR8, 0x4, UR10 ;  /* 0x00000004080a08a5 */ /* 0x004fe6000f8e020a */
[----:B------:R-:W2:Y:S03]  /*4440*/  @!UP0 LDCU UR8, c[0x0][0x880] ;  /* 0x00011000ff0887ac */ /* 0x000ea60008000800 */
[----:B------:R-:W-:Y:S01]  /*4450*/  IMAD.U32 R10, RZ, RZ, UR10 ;  /* 0x0000000aff0a7e24 */ /* 0x000fe2000f8e00ff */
[----:B------:R-:W-:Y:S05]  /*4460*/  MOV R11, UR11 ;  /* 0x0000000b000b7c02 */ /* 0x000fea0008000f00 */
[----:B-----5:R3:W5:Y:S02]  /*4470*/  @P0 LDG.E R50, desc[UR46][R10.64] ;  /* 0x0000002e0a320981 */ /* 0x020764000c1e1900 */
[----:B--23--:R-:W-:Y:S07]  /*4480*/  @!P0 IMAD.U32 R50, RZ, RZ, UR8 ;  /* 0x00000008ff328e24 */ /* 0x00cfee000f8e00ff */
.L_x_79:
[----:B-----5:R-:W-:Y:S01]  /*4490*/  @!P2 ISETP.EQ.AND P0, PT, R50, RZ, PT ;  /* 0x000000ff3200a20c */ /* 0x020fe20003f02270 */
[----:B------:R-:W-:Y:S01]  /*44a0*/  @!UPT UIADD3 URZ, UPT, UPT, URZ, URZ, URZ ;  /* 0x000000fffffff290 */ /* 0x000fe2000fffe0ff */
[----:B------:R-:W-:Y:S11]  /*44b0*/  @!P2 BRA `(.L_x_80) ;  /* 0x000000000014a947 */ /* 0x000ff60003800000 */
[----:B------:R-:W-:Y:S02]  /*44c0*/  LOP3.LUT P2, RZ, R91, 0xff, RZ, 0xc0, !PT ;  /* 0x000000ff5bff7812 */ /* 0x000fe4000784c0ff */
[----:B------:R-:W-:Y:S04]  /*44d0*/  PLOP3.LUT P0, PT, PT, PT, UP0, 0x80, 0x8 ;  /* 0x000000000008781c */ /* 0x000fe80003f0f008 */
[----:B------:R-:W-:Y:S07]  /*44e0*/  PLOP3.LUT P0, PT, P0, PT, PT, 0x8, 0x80 ;  /* 0x000000000080781c */ /* 0x000fee000070e170 */
[----:B------:R-:W-:Y:S11]  /*44f0*/  @P2 ISETP.EQ.AND P0, PT, R50, RZ, PT ;  /* 0x000000ff3200220c */ /* 0x000ff60003f02270 */
[----:B------:R-:W-:Y:S02]  /*4500*/  @!UPT UIADD3 URZ, UPT, UPT, URZ, URZ, URZ ;  /* 0x000000fffffff290 */ /* 0x000fe4000fffe0ff */
.L_x_80:
[----:B------:R-:W3:Y:S01]  /*4510*/  SYNCS.PHASECHK.TRANS64.TRYWAIT P2, [UR7+0xc0], R12 ;  /* 0x0000c00cff0075a7 */ /* 0x000ee20008041107 */
[----:B------:R-:W-:Y:S04]  /*4520*/  ELECT P4, URZ, PT ;  /* 0x0000000000ff782f */ /* 0x000fe80003880000 */
[----:B------:R-:W-:Y:S11]  /*4530*/  PLOP3.LUT P4, PT, P0, P4, PT, 0xf2, 0x2f ;  /* 0x00000000002f781c */ /* 0x000ff60000789e72 */
[----:B------:R-:W-:Y:S02]  /*4540*/  @!UPT UIADD3 URZ, UPT, UPT, URZ, URZ, URZ ;  /* 0x000000fffffff290 */ /* 0x000fe4000fffe0ff */
[----:B-1----:R-:W-:Y:S05]  /*4550*/  @!P4 IADD3 R9, P0, PT, R32, 0x580, RZ ;  /* 0x000005802009c810 */ /* 0x002fea0007f1e0ff */
[----:B--2---:R-:W-:Y:S01]  /*4560*/  @!P4 IMAD.X R0, RZ, RZ, R33, P0 ;  /* 0x000000ffff00c224 */ /* 0x004fe200000e0621 */
[----:B---3--:R-:W-:Y:S07]  /*4570*/  @!P2 BRA `(.L_x_81) ;  /* 0x0000005400f0a947 */ /* 0x008fee0003800000 */
.L_x_174:
[----:B------:R-:W-:Y:S01]  /*4580*/  @!P4 R2UR UR8, R0 ;  /* 0x000000000008c2ca */ /* 0x000fe200000e0000 */
[----:B------:R-:W-:Y:S01]  /*4590*/  VOTEU.ALL UP1, P4 ;  /* 0x0000000000ff7886 */ /* 0x000fe20002020000 */
[----:B------:R-:W-:Y:S01]  /*45a0*/  @!P4 R2UR UR9, R9 ;  /* 0x000000000909c2ca */ /* 0x000fe200000e0000 */
[----:B------:R-:W-:Y:S01]  /*45b0*/  @!P4 IMAD.MOV.U32 R0, RZ, RZ, 0x1000 ;  /* 0x00001000ff00c424 */ /* 0x000fe200078e00ff */
[----:B------:R-:W-:Y:S01]  /*45c0*/  UMOV UR10, 0x0 ;  /* 0x00000000000a7882 */ /* 0x000fe20000000000 */
[----:B------:R-:W-:Y:S01]  /*45d0*/  UMOV UR11, 0x10000000 ;  /* 0x10000000000b7882 */ /* 0x000fe20000000000 */
[----:B------:R-:W-:Y:S01]  /*45e0*/  @!UP1 UIADD3 UR32, UPT, UPT, UR7, 0x200, URZ ;  /* 0x0000020007209890 */ /* 0x000fe2000fffe0ff */
[----:B------:R-:W-:Y:S01]  /*45f0*/  @!P4 IADD3 R9, P0, PT, R32, 0x580, RZ ;  /* 0x000005802009c810 */ /* 0x000fe20007f1e0ff */
[----:B------:R-:W-:Y:S05]  /*4600*/  VOTEU.ALL UP1, P4 ;  /* 0x0000000000ff7886 */ /* 0x000fea0002020000 */
[----:B------:R-:W-:Y:S01]  /*4610*/  IMAD.U32 R11, RZ, RZ, UR8 ;  /* 0x00000008ff0b7e24 */ /* 0x000fe2000f8e00ff */
[----:B------:R-:W-:Y:S01]  /*4620*/  UPRMT UR8, UR37, 0x654, UR33 ;  /* 0x0000065425087896 */ /* 0x000fe20008000021 */
[----:B------:R-:W-:Y:S03]  /*4630*/  IMAD.U32 R10, RZ, RZ, UR9 ;  /* 0x00000009ff0a7e24 */ /* 0x000fe6000f8e00ff */
[----:B------:R-:W-:Y:S02]  /*4640*/  @!P4 R2UR UR15, R11 ;  /* 0x000000000b0fc2ca */ /* 0x000fe400000e0000 */
[----:B------:R-:W-:Y:S11]  /*4650*/  @!P4 R2UR UR14, R10 ;  /* 0x000000000a0ec2ca */ /* 0x000ff600000e0000 */
[----:B------:R-:W-:Y:S02]  /*4660*/  @!UPT UIADD3 URZ, UPT, UPT, URZ, URZ, URZ ;  /* 0x000000fffffff290 */ /* 0x000fe4000fffe0ff */
[----:B------:R2:W-:Y:S01]  /*4670*/  @!UP1 UTMALDG.3D [UR32], [UR14], desc[UR10] ;  /* 0x00000a200e0095b4 */ /* 0x0005e20008011000 */
[----:B------:R3:W-:Y:S01]  /*4680*/  @!P4 SYNCS.ARRIVE.TRANS64.RED.A0TR RZ, [UR7+0xa0], R0 ;  /* 0x0000a000ffffc9a7 */ /* 0x0007e20008300407 */
[----:B------:R-:W-:Y:S01]  /*4690*/  SYNCS.ARRIVE.TRANS64.RED.A1T0 RZ, [UR8], RZ ;  /* 0x000000ffffff79a7 */ /* 0x000fe20008100408 */
[----:B---3--:R-:W-:Y:S01]  /*46a0*/  @!P4 IMAD.X R0, RZ, RZ, R33, P0 ;  /* 0x000000ffff00c224 */ /* 0x008fe200000e0621 */
[----:B------:R-:W3:Y:S02]  /*46b0*/  SYNCS.PHASECHK.TRANS64.TRYWAIT P2, [UR7+0xc8], R12 ;  /* 0x0000c80cff0075a7 */ /* 0x000ee40008041107 */
[----:B--23--:R-:W-:Y:S05]  /*46c0*/  @!P2 BRA `(.L_x_82) ;  /* 0x0000005400b4a947 */ /* 0x00cfea0003800000 */
.L_x_176:
        /* <DEDUP_REMOVED lines=8> */
[----:B------:R-:W-:Y:S01]  /*4750*/  @!UP1 UIADD3 UR24, UPT, UPT, UR7, 0x1200, URZ ;  /* 0x0000120007189890 */ /* 0x000fe2000fffe0ff */
[----:B------:R-:W-:Y:S01]  /*4760*/  VOTEU.ALL UP1, P4 ;  /* 0x0000000000ff7886 */ /* 0x000fe20002020000 */
[----:B------:R-:W-:Y:S01]  /*4770*/  UMOV UR27, UR35 ;  /* 0x00000023001b7c82 */ /* 0x000fe20008000000 */
[----:B------:R-:W-:Y:S02]  /*4780*/  UMOV UR28, UR36 ;  /* 0x00000024001c7c82 */ /* 0x000fe40008000000 */
[----:B------:R-:W-:Y:S01]  /*4790*/  IMAD.U32 R11, RZ, RZ, UR8 ;  /* 0x00000008ff0b7e24 */ /* 0x000fe2000f8e00ff */
[----:B------:R-:W-:Y:S01]  /*47a0*/  UPRMT UR8, UR37, 0x654, UR25 ;  /* 0x0000065425087896 */ /* 0x000fe20008000019 */
[----:B------:R-:W-:Y:S02]  /*47b0*/  IMAD.U32 R10, RZ, RZ, UR9 ;  /* 0x00000009ff0a7e24 */ /* 0x000fe4000f8e00ff */
[----:B------:R-:W-:Y:S01]  /*47c0*/  @!P4 IMAD.X R20, RZ, RZ, R33, P0 ;  /* 0x000000ffff14c224 */ /* 0x000fe200000e0621 */
[----:B------:R-:W-:Y:S02]  /*47d0*/  @!P4 R2UR UR15, R11 ;  /* 0x000000000b0fc2ca */ /* 0x000fe400000e0000 */
[----:B------:R-:W-:Y:S11]  /*47e0*/  @!P4 R2UR UR14, R10 ;  /* 0x000000000a0ec2ca */ /* 0x000ff600000e0000 */
[----:B------:R-:W-:Y:S02]  /*47f0*/  @!UPT UIADD3 URZ, UPT, UPT, URZ, URZ, URZ ;  /* 0x000000fffffff290 */ /* 0x000fe4000fffe0ff */
[----:B------:R2:W-:Y:S01]  /*4800*/  @!UP1 UTMALDG.3D [UR24], [UR14], desc[UR10] ;  /* 0x00000a180e0095b4 */ /* 0x0005e20008011000 */
[----:B------:R2:W-:Y:S01]  /*4810*/  @!P4 SYNCS.ARRIVE.TRANS64.RED.A0TR RZ, [UR7+0xa8], R0 ;  /* 0x0000a800ffffc9a7 */ /* 0x0005e20008300407 */
[----:B------:R-:W-:Y:S01]  /*4820*/  SYNCS.ARRIVE.TRANS64.RED.A1T0 RZ, [UR8], RZ ;  /* 0x000000ffffff79a7 */ /* 0x000fe20008100408 */
[----:B------:R-:W3:Y:S02]  /*4830*/  SYNCS.PHASECHK.TRANS64.TRYWAIT P2, [UR7+0xd0], R12 ;  /* 0x0000d00cff0075a7 */ /* 0x000ee40008041107 */
[----:B--23--:R-:W-:Y:S05]  /*4840*/  @!P2 BRA `(.L_x_83) ;  /* 0x00000054006ca947 */ /* 0x00cfea0003800000 */
.L_x_178:
[----:B------:R-:W2:Y:S01]  /*4850*/  LDC.64 R14, c[0x0][0xb10] ;  /* 0x0002c400ff0e7b82 */ /* 0x000ea20000000a00 */
[----:B------:R-:W-:Y:S01]  /*4860*/  @!P4 R2UR UR8, R20 ;  /* 0x000000001408c2ca */ /* 0x000fe200000e0000 */
[----:B------:R-:W-:Y:S01]  /*4870*/  VOTEU.ALL UP1, P4 ;  /* 0x0000000000ff7886 */ /* 0x000fe20002020000 */
[----:B------:R-:W-:Y:S01]  /*4880*/  @!P4 R2UR UR9, R21 ;  /* 0x000000001509c2ca */ /* 0x000fe200000e0000 */
[----:B------:R-:W-:Y:S01]  /*4890*/  UMOV UR10, 0x0 ;  /* 0x00000000000a7882 */ /* 0x000fe20000000000 */
[----:B------:R-:W-:Y:S03]  /*48a0*/  UMOV UR11, 0x10000000 ;  /* 0x10000000000b7882 */ /* 0x000fe60000000000 */
[----:B------:R-:W3:Y:S01]  /*48b0*/  LDC.64 R10, c[0x0][0xb18] ;  /* 0x0002c600ff0a7b82 */ /* 0x000ee20000000a00 */
[----:B------:R-:W-:Y:S01]  /*48c0*/  @!UP1 UIADD3 UR18, UPT, UPT, UR34, 0x80, URZ ;  /* 0x0000008022129890 */ /* 0x000fe2000fffe0ff */
[----:B------:R-:W-:Y:S01]  /*48d0*/  @P3 SHF.R.U32.HI R28, RZ, 0x10, R25 ;  /* 0x00000010ff1c3819 */ /* 0x000fe20000011619 */
[----:B------:R-:W-:Y:S01]  /*48e0*/  @!UP1 UIADD3 UR16, UPT, UPT, UR7, 0x2200, URZ ;  /* 0x0000220007109890 */ /* 0x000fe2000fffe0ff */
[----:B------:R-:W-:Y:S01]  /*48f0*/  VIADD R30, R30, 0x1 ;  /* 0x000000011e1e7836 */ /* 0x000fe20000000000 */
[----:B------:R-:W-:Y:S03]  /*4900*/  VOTEU.ALL UP1, P4 ;  /* 0x0000000000ff7886 */ /* 0x000fe60002020000 */
[----:B------:R-:W5:Y:S01]  /*4910*/  @!P1 LDC R0, c[0x0][0xb20] ;  /* 0x0002c800ff009b82 */ /* 0x000f620000000800 */
[----:B------:R-:W-:Y:S01]  /*4920*/  UMOV UR19, UR35 ;  /* 0x0000002300137c82 */ /* 0x000fe20008000000 */
[----:B------:R-:W-:Y:S01]  /*4930*/  IMAD.U32 R21, RZ, RZ, UR8 ;  /* 0x00000008ff157e24 */ /* 0x000fe2000f8e00ff */
[----:B------:R-:W-:Y:S05]  /*4940*/  UMOV UR20, UR36 ;  /* 0x0000002400147c82 */ /* 0x000fea0008000000 */
[----:B-1----:R-:W1:Y:S01]  /*4950*/  @!P1 LDC R3, c[0x0][0xb0c] ;  /* 0x0002c300ff039b82 */ /* 0x002e620000000800 */
[----:B------:R-:W-:Y:S01]  /*4960*/  IMAD.U32 R20, RZ, RZ, UR9 ;  /* 0x00000009ff147e24 */ /* 0x000fe2000f8e00ff */
[----:B------:R-:W-:Y:S01]  /*4970*/  UPRMT UR8, UR37, 0x654, UR17 ;  /* 0x0000065425087896 */ /* 0x000fe20008000011 */
[----:B------:R-:W-:Y:S03]  /*4980*/  @!P4 R2UR UR15, R21 ;  /* 0x00000000150fc2ca */ /* 0x000fe600000e0000 */
[----:B------:R-:W-:Y:S01]  /*4990*/  @!P4 R2UR UR14, R20 ;  /* 0x00000000140ec2ca */ /* 0x000fe200000e0000 */
[----:B------:R-:W-:Y:S11]  /*49a0*/  @!P4 IMAD.MOV.U32 R20, RZ, RZ, 0x1000 ;  /* 0x00001000ff14c424 */ /* 0x000ff600078e00ff */
[----:B------:R-:W-:Y:S01]  /*49b0*/  @!UPT UIADD3 URZ, UPT, UPT, URZ, URZ, URZ ;  /* 0x000000fffffff290 */ /* 0x000fe2000fffe0ff */
[----:B------:R1:W-:Y:S01]  /*49c0*/  @!UP1 UTMALDG.3D [UR16], [UR14], desc[UR10] ;  /* 0x00000a100e0095b4 */ /* 0x0003e20008011000 */
[----:B------:R1:W-:Y:S02]  /*49d0*/  @!P4 SYNCS.ARRIVE.TRANS64.RED.A0TR RZ, [UR7+0xb0], R20 ;  /* 0x0000b014ffffc9a7 */ /* 0x0003e40008300407 */
[----:B-1----:R-:W-:Y:S01]  /*49e0*/  @!P1 ISETP.NE.AND P2, PT, R3, 0x1, PT ;  /* 0x000000010300980c */ /* 0x002fe20003f45270 */
[C---:B--2---:R-:W-:Y:S01]  /*49f0*/  @!P1 IMAD.HI.U32 R14, R13.reuse, R14, RZ ;  /* 0x0000000e0d0e9227 */ /* 0x044fe200078e00ff */
[----:B---3--:R-:W-:Y:S03]  /*4a00*/  @!P1 ISETP.NE.AND P0, PT, R10, 0x1, PT ;  /* 0x000000010a00980c */ /* 0x008fe60003f05270 */
[C---:B------:R-:W-:Y:S01]  /*4a10*/  @!P1 IMAD.HI.U32 R11, R8.reuse, R11, RZ ;  /* 0x0000000b080b9227 */ /* 0x040fe200078e00ff */
[----:B------:R-:W-:Y:S04]  /*4a20*/  @!P1 SHF.R.U32.HI R14, RZ, R15, R14 ;  /* 0x0000000fff0e9219 */ /* 0x000fe8000001160e */
[----:B-----5:R-:W-:Y:S01]  /*4a30*/  @!P1 SHF.R.U32.HI R9, RZ, R0, R11 ;  /* 0x00000000ff099219 */ /* 0x020fe2000001160b */
[----:B------:R-:W-:Y:S01]  /*4a40*/  SYNCS.ARRIVE.TRANS64.RED.A1T0 RZ, [UR8], RZ ;  /* 0x000000ffffff79a7 */ /* 0x000fe20008100408 */
[----:B------:R-:W-:Y:S02]  /*4a50*/  @!P1 SEL R14, R13, R14, !P2 ;  /* 0x0000000e0d0e9207 */ /* 0x000fe40005000000 */
[----:B------:R-:W-:Y:S01]  /*4a60*/  @!P1 SEL R9, R8, R9, !P0 ;  /* 0x0000000908099207 */ /* 0x000fe20004000000 */
[----:B------:R-:W1:Y:S04]  /*4a70*/  SYNCS.PHASECHK.TRANS64.TRYWAIT P5, [UR7+0xd8], R12 ;  /* 0x0000d80cff0075a7 */ /* 0x000e6800080a1107 */
[----:B------:R-:W-:Y:S02]  /*4a80*/  @!P1 IMAD.IADD R0, R9, 0x1, -R14 ;  /* 0x0000000109009824 */ /* 0x000fe400078e0a0e */
[----:B------:R-:W-:Y:S02]  /*4a90*/  @!P1 IMAD.IADD R9, R14, 0x1, -R9 ;  /* 0x000000010e099824 */ /* 0x000fe400078e0a09 */
[----:B------:R-:W-:Y:S02]  /*4aa0*/  @!P1 IMAD R13, R0, R3, R13 ;  /* 0x00000003000d9224 */ /* 0x000fe400078e020d */
[----:B------:R-:W-:Y:S01]  /*4ab0*/  @!P1 IMAD R8, R9, R10, R8 ;  /* 0x0000000a09089224 */ /* 0x000fe200078e0208 */
[----:B-1----:R-:W-:Y:S06]  /*4ac0*/  @!P5 BRA `(.L_x_84) ;  /* 0x0000005000e4d947 */ /* 0x002fec0003800000 */
.L_x_180:
[----:B-1----:R-:W-:Y:S01]  /*4ad0*/  @!P4 IADD3 R3, P0, PT, R32, 0x580, RZ ;  /* 0x000005802003c810 */ /* 0x002fe20007f1e0ff */
[----:B------:R-:W-:Y:S01]  /*4ae0*/  VOTEU.ALL UP1, P4 ;  /* 0x0000000000ff7886 */ /* 0x000fe20002020000 */
[----:B------:R-:W-:Y:S01]  /*4af0*/  UMOV UR18, 0x0 ;  /* 0x0000000000127882 */ /* 0x000fe20000000000 */
[----:B------:R-:W-:Y:S01]  /*4b00*/  UMOV UR19, 0x10000000 ;  /* 0x1000000000137882 */ /* 0x000fe20000000000 */
[----:B------:R-:W-:Y:S01]  /*4b10*/  @!P4 R2UR UR9, R3 ;  /* 0x000000000309c2ca */ /* 0x000fe200000e0000 */
[----:B------:R-:W-:Y:S01]  /*4b20*/  @!P4 IMAD.X R0, RZ, RZ, R33, P0 ;  /* 0x000000ffff00c224 */ /* 0x000fe200000e0621 */
[----:B------:R-:W-:Y:S01]  /*4b30*/  @!UP1 UIADD3 UR10, UPT, UPT, UR34, 0xc0, URZ ;  /* 0x000000c0220a9890 */ /* 0x000fe2000fffe0ff */
[----:B------:R-:W-:Y:S01]  /*4b40*/  ISETP.NE.AND P0, PT, R30, 0x2, PT ;  /* 0x000000021e00780c */ /* 0x000fe20003f05270 */
[----:B------:R-:W-:Y:S01]  /*4b50*/  UMOV UR11, UR35 ;  /* 0x00000023000b7c82 */ /* 0x000fe20008000000 */
[----:B------:R-:W-:Y:S01]  /*4b60*/  UMOV UR12, UR36 ;  /* 0x00000024000c7c82 */ /* 0x000fe20008000000 */
[----:B------:R-:W-:Y:S01]  /*4b70*/  @!P4 R2UR UR8, R0 ;  /* 0x000000000008c2ca */ /* 0x000fe200000e0000 */
[----:B------:R-:W-:Y:S01]  /*4b80*/  IMAD.IADD R20, R8, 0x1, R83 ;  /* 0x0000000108147824 */ /* 0x000fe200078e0253 */
[----:B------:R-:W-:Y:S01]  /*4b90*/  @P3 R2UR UR36, R28 ;  /* 0x000000001c2432ca */ /* 0x000fe200000e0000 */
[----:B------:R-:W-:Y:S01]  /*4ba0*/  IMAD.IADD R21, R13, 0x1, R90 ;  /* 0x000000010d157824 */ /* 0x000fe200078e025a */
[----:B------:R-:W-:Y:S02]  /*4bb0*/  SEL R0, RZ, 0x1, P0 ;  /* 0x00000001ff007807 */ /* 0x000fe40000000000 */
[----:B------:R-:W-:Y:S01]  /*4bc0*/  LOP3.LUT R31, R31, 0x1, RZ, 0x3c, !PT ;  /* 0x000000011f1f7812 */ /* 0x000fe200078e3cff */
[----:B------:R-:W-:Y:S01]  /*4bd0*/  IMAD.U32 R10, RZ, RZ, UR9 ;  /* 0x00000009ff0a7e24 */ /* 0x000fe2000f8e00ff */
[----:B------:R-:W-:Y:S01]  /*4be0*/  @!UP1 UIADD3 UR9, UPT, UPT, UR7, 0xb8, URZ ;  /* 0x000000b807099890 */ /* 0x000fe2000fffe0ff */
[----:B------:R-:W-:Y:S02]  /*4bf0*/  LOP3.LUT R29, R29, R0, RZ, 0x3c, !PT ;  /* 0x000000001d1d7212 */ /* 0x000fe400078e3cff */
[----:B------:R-:W-:Y:S02]  /*4c00*/  SEL R30, R30, RZ, P0 ;  /* 0x000000ff1e1e7207 */ /* 0x000fe40000000000 */
[----:B------:R-:W-:Y:S01]  /*4c10*/  IMAD.U32 R11, RZ, RZ, UR8 ;  /* 0x00000008ff0b7e24 */ /* 0x000fe2000f8e00ff */
[----:B------:R-:W-:Y:S01]  /*4c20*/  @!P4 R2UR UR14, R10 ;  /* 0x000000000a0ec2ca */ /* 0x000fe200000e0000 */
[----:B------:R-:W-:Y:S01]  /*4c30*/  @!UP1 UIADD3 UR8, UPT, UPT, UR7, 0x3200, URZ ;  /* 0x0000320007089890 */ /* 0x000fe2000fffe0ff */
[----:B------:R-:W-:Y:S02]  /*4c40*/  VOTEU.ALL UP1, P4 ;  /* 0x0000000000ff7886 */ /* 0x000fe40002020000 */
[----:B------:R-:W-:Y:S11]  /*4c50*/  @!P4 R2UR UR15, R11 ;  /* 0x000000000b0fc2ca */ /* 0x000ff600000e0000 */
[----:B------:R-:W-:Y:S02]  /*4c60*/  @!UPT UIADD3 URZ, UPT, UPT, URZ, URZ, URZ ;  /* 0x000000fffffff290 */ /* 0x000fe4000fffe0ff */
[----:B------:R2:W-:Y:S01]  /*4c70*/  @!UP1 UTMALDG.3D [UR8], [UR14], desc[UR18] ;  /* 0x000012080e0095b4 */ /* 0x0005e20008011000 */
[----:B------:R2:W-:Y:S01]  /*4c80*/  @!P4 SYNCS.ARRIVE.TRANS64.RED.A0TR RZ, [UR7+0xb8], R23 ;  /* 0x0000b817ffffc9a7 */ /* 0x0005e20008300407 */
[----:B------:R-:W-:Y:S01]  /*4c90*/  UPLOP3.LUT UP1, UPT, UPT, UPT, UPT, 0x80, 0x8 ;  /* 0x000000000008789c */ /* 0x000fe20003f2f070 */
[----:B------:R-:W-:Y:S01]  /*4ca0*/  SYNCS.ARRIVE.TRANS64.RED.A1T0 RZ, [UR13], RZ ;  /* 0x000000ffffff79a7 */ /* 0x000fe2000810040d */
[----:B------:R-:W-:Y:S09]  /*4cb0*/  @P3 BRA `(.L_x_85) ;  /* 0xfffffff000943947 */ /* 0x000ff2000383ffff */
[----:B------:R-:W-:-:S04]  /*4cc0*/  SHF.L.U32 R3, R31, 0x1f, RZ ;  /* 0x0000001f1f037819 */ /* 0x000fc800000006ff */
[----:B------:R-:W1:Y:S02]  /*4cd0*/  SYNCS.PHASECHK.TRANS64.TRYWAIT P0, [UR7+0xc0], R3 ;  /* 0x0000c003ff0075a7 */ /* 0x000e640008001107 */
[----:B-1----:R-:W-:Y:S05]  /*4ce0*/  @!P0 BRA `(.L_x_86) ;  /* 0x0000005000748947 */ /* 0x002fea0003800000 */
.L_x_182:
[----:B------:R-:W3:Y:S02]  /*4cf0*/  SYNCS.PHASECHK.TRANS64.TRYWAIT P0, [UR7+0xc8], R3 ;  /* 0x0000c803ff0075a7 */ /* 0x000ee40008001107 */
[----:B---3--:R-:W-:Y:S05]  /*4d00*/  @!P0 BRA `(.L_x_87) ;  /* 0x0000005000848947 */ /* 0x008fea0003800000 */
.L_x_184:
[----:B------:R-:W3:Y:S02]  /*4d10*/  SYNCS.PHASECHK.TRANS64.TRYWAIT P0, [UR7+0xd0], R3 ;  /* 0x0000d003ff0075a7 */ /* 0x000ee40008001107 */
[----:B---3--:R-:W-:Y:S05]  /*4d20*/  @!P0 BRA `(.L_x_88) ;  /* 0x0000005000948947 */ /* 0x008fea0003800000 */
.L_x_186:
[----:B-1----:R-:W-:-:S07]  /*4d30*/  MOV R0, UR7 ;  /* 0x0000000700007c02 */ /* 0x002fce0008000f00 */
.L_x_89:
[----:B-1----:R-:W-:-:S04]  /*4d40*/  SHF.L.U32 R3, R31, 0x1f, RZ ;  /* 0x0000001f1f037819 */ /* 0x002fc800000006ff */
[----:B------:R1:W3:Y:S03]  /*4d50*/  SYNCS.PHASECHK.TRANS64.TRYWAIT P0, [R0+URZ+0xd8], R3 ;  /* 0x0000d803000075a7 */ /* 0x0002e600080011ff */
[----:B---3--:R-:W-:Y:S05]  /*4d60*/  @!P0 NANOSLEEP.SYNCS 0x989680 ;  /* 0x009896800000895d */ /* 0x008fea0003900000 */
[----:B------:R-:W3:Y:S02]  /*4d70*/  @!P0 SYNCS.PHASECHK.TRANS64 P0, [R0+URZ+0xd8], R3 ;  /* 0x0000d803000085a7 */ /* 0x000ee400080010ff */
[----:B--23--:R-:W-:Y:S05]  /*4d80*/  @P0 EXIT ;  /* 0x000000000000094d */ /* 0x00cfea0003800000 */
[----:B------:R-:W-:Y:S05]  /*4d90*/  BRA `(.L_x_89) ;  /* 0xfffffffc00e87947 */ /* 0x000fea000383ffff */
.L_x_74:
[----:B------:R-:W-:-:S06]  /*4da0*/  UISETP.GE.AND UP1, UPT, UR8, 0x4, UPT ;  /* 0x000000040800788c */ /* 0x000fcc000bf26270 */
[----:B------:R-:W-:-:S13]  /*4db0*/  PLOP3.LUT P0, PT, PT, PT, UP1, 0x80, 0x8 ;  /* 0x000000000008781c */ /* 0x000fda0003f0f018 */
[----:B------:R-:W-:Y:S05]  /*4dc0*/  @!P0 EXIT ;  /* 0x000000000000894d */ /* 0x000fea0003800000 */
[----:B------:R-:W-:Y:S01]  /*4dd0*/  BAR.SYNC.DEFER_BLOCKING 0x6, 0xa0 ;  /* 0x0182800000007b1d */ /* 0x000fe20000010000 */
[C---:B------:R-:W-:Y:S01]  /*4de0*/  IMAD.SHL.U32 R2, R103.reuse, 0x40, RZ ;  /* 0x0000004067027824 */ /* 0x040fe200078e00ff */
[C---:B------:R-:W-:Y:S01]  /*4df0*/  LOP3.LUT R105, R103.reuse, 0x60, RZ, 0xc0, !PT ;  /* 0x0000006067697812 */ /* 0x040fe200078ec0ff */
[C---:B------:R-:W-:Y:S02]  /*4e00*/  IMAD.SHL.U32 R95, R103.reuse, 0x20, RZ ;  /* 0x00000020675f7824 */ /* 0x040fe400078e00ff */
[----:B------:R-:W-:Y:S02]  /*4e10*/  HFMA2 R44, -RZ, RZ, 0, 0 ;  /* 0x00000000ff2c7431 */ /* 0x000fe400000001ff */
[C---:B------:R-:W-:Y:S01]  /*4e20*/  IMAD.SHL.U32 R0, R103.reuse, 0x8, RZ ;  /* 0x0000000867007824 */ /* 0x040fe200078e00ff */
[----:B------:R-:W-:Y:S01]  /*4e30*/  UMOV UR49, 0x400 ;  /* 0x0000040000317882 */ /* 0x000fe20000000000 */
[----:B------:R-:W1:Y:S01]  /*4e40*/  LDC R93, c[0x0][0x370] ;  /* 0x0000dc00ff5d7b82 */ /* 0x000e620000000800 */
[----:B------:R-:W-:Y:S01]  /*4e50*/  ULEA UR49, UR37, UR49, 0x18 ;  /* 0x0000003125317291 */ /* 0x000fe2000f8ec0ff */
[----:B------:R-:W-:Y:S01]  /*4e60*/  LOP3.LUT R5, R2, 0x180, RZ, 0xc0, !PT ;  /* 0x0000018002057812 */ /* 0x000fe200078ec0ff */
[----:B------:R-:W-:Y:S01]  /*4e70*/  IMAD.U32 R46, R103, 0x10000, RZ ;  /* 0x00010000672e7824 */ /* 0x000fe200078e00ff */
[----:B------:R-:W-:Y:S01]  /*4e80*/  LOP3.LUT R95, R95, 0xc00, RZ, 0xc0, !PT ;  /* 0x00000c005f5f7812 */ /* 0x000fe200078ec0ff */
[----:B------:R-:W-:Y:S01]  /*4e90*/  UIADD3 UR4, UPT, UPT, UR49, 0x4200, URZ ;  /* 0x0000420031047890 */ /* 0x000fe2000fffe0ff */
[----:B------:R-:W-:Y:S01]  /*4ea0*/  LOP3.LUT R0, R5, 0x30, R0, 0xf8, !PT ;  /* 0x0000003005007812 */ /* 0x000fe200078ef800 */
[----:B------:R-:W-:Y:S01]  /*4eb0*/  IMAD.SHL.U32 R5, R103, 0x2, RZ ;  /* 0x0000000267057824 */ /* 0x000fe200078e00ff */
[----:B------:R-:W2:Y:S01]  /*4ec0*/  LDC R42, c[0x0][0xb0c] ;  /* 0x0002c300ff2a7b82 */ /* 0x000ea20000000800 */
[----:B------:R-:W-:Y:S01]  /*4ed0*/  LOP3.LUT R95, R95, 0x40, R2, 0xf8, !PT ;  /* 0x000000405f5f7812 */ /* 0x000fe200078ef802 */
[----:B------:R-:W-:Y:S01]  /*4ee0*/  IMAD.MOV.U32 R102, RZ, RZ, RZ ;  /* 0x000000ffff667224 */ /* 0x000fe200078e00ff */
[----:B------:R-:W-:Y:S01]  /*4ef0*/  LOP3.LUT R46, R46, 0x600000, RZ, 0xc0, !PT ;  /* 0x006000002e2e7812 */ /* 0x000fe200078ec0ff */
[----:B------:R-:W-:Y:S01]  /*4f00*/  IMAD.MOV.U32 R107, RZ, RZ, RZ ;  /* 0x000000ffff6b7224 */ /* 0x000fe200078e00ff */
[----:B------:R-:W-:-:S02]  /*4f10*/  LOP3.LUT R0, R0, 0x20, R5, 0x78, !PT ;  /* 0x0000002000007812 */ /* 0x000fc400078e7805 */
[----:B------:R-:W-:Y:S02]  /*4f20*/  CS2R R100, SRZ ;  /* 0x0000000000647805 */ /* 0x000fe4000001ff00 */
[----:B------:R-:W-:Y:S01]  /*4f30*/  LOP3.LUT R95, R95, 0x200, R2, 0xf8, !PT ;  /* 0x000002005f5f7812 */ /* 0x000fe200078ef802 */
[----:B------:R-:W4:Y:S01]  /*4f40*/  LDC R92, c[0x0][0xb20] ;  /* 0x0002c800ff5c7b82 */ /* 0x000f220000000800 */
[----:B------:R-:W3:Y:S01]  /*4f50*/  LDS R3, [UR49+0x1a0] ;  /* 0x0001a031ff037984 */ /* 0x000ee20008000800 */
[----:B------:R-:W-:Y:S01]  /*4f60*/  LOP3.LUT R103, R103, 0x2, RZ, 0xc0, !PT ;  /* 0x0000000267677812 */ /* 0x000fe200078ec0ff */
[----:B------:R-:W-:Y:S01]  /*4f70*/  IMAD.MOV.U32 R99, RZ, RZ, RZ ;  /* 0x000000ffff637224 */ /* 0x000fe200078e00ff */
[----:B------:R-:W-:Y:S01]  /*4f80*/  LOP3.LUT R95, R95, R0, RZ, 0xfc, !PT ;  /* 0x000000005f5f7212 */ /* 0x000fe200078efcff */
[----:B------:R-:W-:Y:S01]  /*4f90*/  IMAD.U32 R104, RZ, RZ, UR4 ;  /* 0x00000004ff687e24 */ /* 0x000fe2000f8e00ff */
[----:B------:R-:W-:Y:S01]  /*4fa0*/  IADD3 R97, PT, PT, -R103, RZ, RZ ;  /* 0x000000ff67617210 */ /* 0x000fe20007ffe1ff */
[----:B------:R-:W1:Y:S01]  /*4fb0*/  LDCU.64 UR52, c[0x0][0x348] ;  /* 0x00006900ff3477ac */ /* 0x000e620008000a00 */
[----:B------:R-:W1:Y:S01]  /*4fc0*/  LDC R41, c[0x0][0xb30] ;  /* 0x0002cc00ff297b82 */ /* 0x000e620000000800 */
[----:B------:R-:W1:Y:S01]  /*4fd0*/  LDCU.64 UR38, c[0x0][0x888] ;  /* 0x00011100ff2677ac */ /* 0x000e620008000a00 */
[----:B------:R-:W1:Y:S06]  /*4fe0*/  LDCU.64 UR44, c[0x0][0x890] ;  /* 0x00011200ff2c77ac */ /* 0x000e6c0008000a00 */
[----:B------:R-:W1:Y:S01]  /*4ff0*/  LDC.64 R88, c[0x0][0xb10] ;  /* 0x0002c400ff587b82 */ /* 0x000e620000000a00 */
[----:B------:R-:W-:-:S07]  /*5000*/  UIADD3 UR48, UPT, UPT, UR49, 0x200, URZ ;  /* 0x0000020031307890 */ /* 0x000fce000fffe0ff */
[----:B------:R-:W1:Y:S08]  /*5010*/  LDC.64 R38, c[0x0][0xb18] ;  /* 0x0002c600ff267b82 */ /* 0x000e700000000a00 */
[----:B------:R-:W1:Y:S08]  /*5020*/  LDC.64 R36, c[0x0][0xb28] ;  /* 0x0002ca00ff247b82 */ /* 0x000e700000000a00 */
[----:B------:R-:W1:Y:S01]  /*5030*/  LDC.64 R86, c[0x0][0x8b0] ;  /* 0x00022c00ff567b82 */ /* 0x000e620000000a00 */
[----:B---3--:R-:W-:-:S07]  /*5040*/  IMAD.IADD R46, R3, 0x1, R46 ;  /* 0x00000001032e7824 */ /* 0x008fce00078e022e */
[----:B------:R-:W3:Y:S08]  /*5050*/  LDC.64 R84, c[0x0][0x8a8] ;  /* 0x00022a00ff547b82 */ /* 0x000ef00000000a00 */
[----:B--2-4-:R-:W1:Y:S02]  /*5060*/  LDC R94, c[0x0][0x374] ;  /* 0x0000dd00ff5e7b82 */ /* 0x014e640000000800 */
.L_x_131:
[----:B------:R-:W-:Y:S02]  /*5070*/  LEA R0, R107, UR49, 0x3 ;  /* 0x000000316b007c11 */ /* 0x000fe4000f8e18ff */
[----:B------:R-:W-:Y:S02]  /*5080*/  SHF.L.U32 R3, R101, 0x1f, RZ ;  /* 0x0000001f65037819 */ /* 0x000fe400000006ff */
[----:B------:R-:W-:Y:S02]  /*5090*/  LEA R16, R107, UR49, 0x4 ;  /* 0x000000316b107c11 */ /* 0x000fe4000f8e20ff */
[----:B------:R-:W2:Y:S02]  /*50a0*/  SYNCS.PHASECHK.TRANS64.TRYWAIT P0, [R0+URZ+0xf0], R3 ;  /* 0x0000f003000075a7 */ /* 0x000ea400080011ff */
[----:B-12---:R-:W-:Y:S05]  /*50b0*/  @!P0 BRA `(.L_x_90) ;  /* 0x0000004c00c88947 */ /* 0x006fea0003800000 */
.L_x_187:
[----:B------:R-:W4:Y:S01]  /*50c0*/  LDC.64 R12, c[0x0][0xb10] ;  /* 0x0002c400ff0c7b82 */ /* 0x000f220000000a00 */
[----:B------:R-:W3:Y:S01]  /*50d0*/  LDS.128 R16, [R16+0x180] ;  /* 0x0001800010107984 */ /* 0x000ee20000000c00 */
[----:B-1----:R-:W-:Y:S01]  /*50e0*/  ISETP.NE.AND P1, PT, R41, 0x1, PT ;  /* 0x000000012900780c */ /* 0x002fe20003f25270 */
[----:B--2---:R-:W-:Y:S01]  /*50f0*/  VIADD R0, R0, 0x100 ;  /* 0x0000010000007836 */ /* 0x004fe20000000000 */
[----:B------:R-:W-:Y:S04]  /*5100*/  ISETP.GE.AND P0, PT, R40, 0x1, PT ;  /* 0x000000012800780c */ /* 0x000fe80003f06270 */
[----:B------:R-:W1:Y:S01]  /*5110*/  LDC.64 R10, c[0x0][0xb18] ;  /* 0x0002c600ff0a7b82 */ /* 0x000e620000000a00 */
[----:B------:R-:W-:Y:S01]  /*5120*/  PRMT R0, RZ, 0x654, R0 ;  /* 0x00000654ff007816 */ /* 0x000fe20000000000 */
[----:B------:R-:W-:Y:S01]  /*5130*/  @!PT LDS RZ, [RZ] ;  /* 0x00000000fffff984 */ /* 0x000fe20000000800 */
[----:B------:R-:W-:Y:S01]  /*5140*/  @!PT LDS RZ, [RZ] ;  /* 0x00000000fffff984 */ /* 0x000fe20000000800 */
[----:B------:R-:W-:Y:S01]  /*5150*/  @!PT LDS RZ, [RZ] ;  /* 0x00000000fffff984 */ /* 0x000fe20000000800 */
[----:B------:R-:W-:Y:S01]  /*5160*/  @!PT LDS RZ, [RZ] ;  /* 0x00000000fffff984 */ /* 0x000fe20000000800 */
[----:B------:R2:W-:Y:S06]  /*5170*/  MEMBAR.ALL.CTA ;  /* 0x0000000000007992 */ /* 0x0005ec0000008000 */
[----:B--2---:R-:W2:Y:S01]  /*5180*/  FENCE.VIEW.ASYNC.S ;  /* 0x00000000000073c6 */ /* 0x004ea20000000000 */
[----:B------:R-:W1:Y:S08]  /*5190*/  @!P1 LDC R14, c[0x0][0xb20] ;  /* 0x0002c800ff0e9b82 */ /* 0x000e700000000800 */
[----:B------:R-:W1:Y:S01]  /*51a0*/  @!P1 LDC R9, c[0x0][0xb0c] ;  /* 0x0002c300ff099b82 */ /* 0x000e620000000800 */
[----:B--2---:R2:W-:Y:S01]  /*51b0*/  SYNCS.ARRIVE.TRANS64.RED.A1T0 RZ, [R0+URZ], RZ ;  /* 0x000000ff00ff79a7 */ /* 0x0045e200081004ff */
[----:B---3--:R-:W-:Y:S04]  /*51c0*/  LOP3.LUT P4, RZ, R18, 0x1, RZ, 0xc0, !PT ;  /* 0x0000000112ff7812 */ /* 0x008fe8000788c0ff */
[----:B------:R-:W-:Y:S09]  /*51d0*/  P2R R106, PR, RZ, 0x10 ;  /* 0x00000010ff6a7803 */ /* 0x000ff20000000000 */
[----:B------:R-:W-:Y:S02]  /*51e0*/  @P4 MOV R45, R16 ;  /* 0x00000010002d4202 */ /* 0x000fe40000000f00 */
[----:B------:R-:W-:Y:S01]  /*51f0*/  @P4 LOP3.LUT R43, R17, 0xffff, RZ, 0xc0, !PT ;  /* 0x0000ffff112b4812 */ /* 0x000fe200078ec0ff */
[----:B--2-4-:R-:W-:Y:S06]  /*5200*/  @!P0 BRA `(.L_x_91) ;  /* 0x0000000000a48947 */ /* 0x014fec0003800000 */
[----:B------:R-:W-:Y:S01]  /*5210*/  IMAD.HI.U32 R23, R94, R39, RZ ;  /* 0x000000275e177227 */ /* 0x000fe200078e00ff */
[----:B------:R-:W-:Y:S02]  /*5220*/  ISETP.NE.AND P0, PT, R38, 0x1, PT ;  /* 0x000000012600780c */ /* 0x000fe40003f05270 */
[----:B------:R-:W-:Y:S01]  /*5230*/  ISETP.NE.AND P2, PT, R40, 0x1, PT ;  /* 0x000000012800780c */ /* 0x000fe20003f45270 */
[----:B------:R-:W-:Y:S01]  /*5240*/  IMAD.HI.U32 R22, R93, R88, RZ ;  /* 0x000000585d167227 */ /* 0x000fe200078e00ff */
[----:B------:R-:W-:Y:S02]  /*5250*/  SHF.R.U32.HI R23, RZ, R92, R23 ;  /* 0x0000005cff177219 */ /* 0x000fe40000011617 */
[----:B------:R-:W-:Y:S01]  /*5260*/  ISETP.NE.AND P3, PT, R42, 0x1, PT ;  /* 0x000000012a00780c */ /* 0x000fe20003f65270 */
[----:B------:R-:W-:Y:S01]  /*5270*/  IMAD.HI.U32 R26, R45, R88, RZ ;  /* 0x000000582d1a7227 */ /* 0x000fe200078e00ff */
[----:B------:R-:W-:Y:S02]  /*5280*/  SHF.R.U32.HI R22, RZ, R89, R22 ;  /* 0x00000059ff167219 */ /* 0x000fe40000011616 */
[----:B------:R-:W-:Y:S01]  /*5290*/  SEL R3, R94, R23, !P0 ;  /* 0x000000175e037207 */ /* 0x000fe20004000000 */
[----:B------:R-:W-:Y:S01]  /*52a0*/  IMAD.HI.U32 R23, R43, R39, RZ ;  /* 0x000000272b177227 */ /* 0x000fe200078e00ff */
[----:B------:R-:W-:Y:S02]  /*52b0*/  SEL R7, R93, R22, !P3 ;  /* 0x000000165d077207 */ /* 0x000fe40005800000 */
[----:B------:R-:W-:Y:S01]  /*52c0*/  SHF.R.U32.HI R26, RZ, R89, R26 ;  /* 0x00000059ff1a7219 */ /* 0x000fe2000001161a */
[-C--:B------:R-:W-:Y:S04]  /*52d0*/  IMAD.HI.U32 R22, R3, R36.reuse, RZ ;  /* 0x0000002403167227 */ /* 0x080fe800078e00ff */
[----:B------:R-:W-:Y:S01]  /*52e0*/  IMAD.HI.U32 R24, R7, R36, RZ ;  /* 0x0000002407187227 */ /* 0x000fe200078e00ff */
[-C--:B------:R-:W-:Y:S02]  /*52f0*/  @P2 SHF.R.U32.HI R3, RZ, R37.reuse, R22 ;  /* 0x00000025ff032219 */ /* 0x080fe40000011616 */
[----:B------:R-:W-:Y:S02]  /*5300*/  SHF.R.U32.HI R22, RZ, R92, R23 ;  /* 0x0000005cff167219 */ /* 0x000fe40000011617 */
[----:B------:R-:W-:Y:S01]  /*5310*/  @P2 SHF.R.U32.HI R7, RZ, R37, R24 ;  /* 0x00000025ff072219 */ /* 0x000fe20000011618 */
[C---:B------:R-:W-:Y:S01]  /*5320*/  IMAD R2, R40.reuse, R3, RZ ;  /* 0x0000000328027224 */ /* 0x040fe200078e02ff */
[----:B------:R-:W-:Y:S02]  /*5330*/  SEL R5, R43, R22, !P0 ;  /* 0x000000162b057207 */ /* 0x000fe40004000000 */
[----:B------:R-:W-:Y:S01]  /*5340*/  SEL R3, R45, R26, !P3 ;  /* 0x0000001a2d037207 */ /* 0x000fe20005800000 */
[----:B------:R-:W-:Y:S01]  /*5350*/  IMAD R4, R40, R7, RZ ;  /* 0x0000000728047224 */ /* 0x000fe200078e02ff */
[C---:B------:R-:W-:Y:S01]  /*5360*/  ISETP.GE.AND P0, PT, R5.reuse, R2, PT ;  /* 0x000000020500720c */ /* 0x040fe20003f06270 */
[----:B------:R-:W-:Y:S03]  /*5370*/  IMAD.HI.U32 R6, R5, R36, RZ ;  /* 0x0000002405067227 */ /* 0x000fe600078e00ff */
[----:B------:R-:W-:Y:S01]  /*5380*/  ISETP.GE.OR P0, PT, R3, R4, P0 ;  /* 0x000000040300720c */ /* 0x000fe20000706670 */
[----:B------:R-:W-:Y:S01]  /*5390*/  IMAD.MOV R4, RZ, RZ, -R3 ;  /* 0x000000ffff047224 */ /* 0x000fe200078e0a03 */
[-C--:B------:R-:W-:Y:S03]  /*53a0*/  SHF.R.U32.HI R6, RZ, R37.reuse, R6 ;  /* 0x00000025ff067219 */ /* 0x080fe60000011606 */
[----:B------:R-:W-:Y:S01]  /*53b0*/  IMAD R45, R42, R4, R45 ;  /* 0x000000042a2d7224 */ /* 0x000fe200078e022d */
[----:B------:R-:W-:Y:S05]  /*53c0*/  SEL R15, R5, R6, !P2 ;  /* 0x00000006050f7207 */ /* 0x000fea0005000000 */
[----:B------:R-:W-:Y:S02]  /*53d0*/  IMAD.MOV R6, RZ, RZ, -R15 ;  /* 0x000000ffff067224 */ /* 0x000fe400078e0a0f */
[C---:B------:R-:W-:Y:S04]  /*53e0*/  @!P0 IMAD.HI.U32 R2, R3.reuse, R36, RZ ;  /* 0x0000002403028227 */ /* 0x040fe800078e00ff */
[----:B------:R-:W-:Y:S01]  /*53f0*/  IMAD R6, R40, R6, R5 ;  /* 0x0000000628067224 */ /* 0x000fe200078e0205 */
[----:B------:R-:W-:Y:S04]  /*5400*/  @!P0 SHF.R.U32.HI R2, RZ, R37, R2 ;  /* 0x00000025ff028219 */ /* 0x000fe80000011602 */
[----:B------:R-:W-:Y:S02]  /*5410*/  @!P0 SEL R0, R3, R2, !P2 ;  /* 0x0000000203008207 */ /* 0x000fe40005000000 */
[----:B------:R-:W-:Y:S02]  /*5420*/  IADD3 R2, PT, PT, -R5, RZ, RZ ;  /* 0x000000ff05027210 */ /* 0x000fe40007ffe1ff */
[----:B------:R-:W-:Y:S01]  /*5430*/  @!P0 IADD3 R8, PT, PT, R15, -R0, RZ ;  /* 0x800000000f088210 */ /* 0x000fe20007ffe0ff */
[----:B------:R-:W-:Y:S02]  /*5440*/  @!P0 IMAD R0, R7, R6, R0 ;  /* 0x0000000607008224 */ /* 0x000fe400078e0200 */
[----:B------:R-:W-:Y:S02]  /*5450*/  IMAD R43, R38, R2, R43 ;  /* 0x00000002262b7224 */ /* 0x000fe400078e022b */
[----:B------:R-:W-:Y:S02]  /*5460*/  @!P0 IMAD R5, R8, R40, R3 ;  /* 0x0000002808058224 */ /* 0x000fe400078e0203 */
[----:B------:R-:W-:Y:S04]  /*5470*/  @!P0 IMAD.MOV.U32 R3, RZ, RZ, R0 ;  /* 0x000000ffff038224 */ /* 0x000fe800078e0000 */
[----:B------:R-:W-:Y:S02]  /*5480*/  IMAD R45, R3, R42, R45 ;  /* 0x0000002a032d7224 */ /* 0x000fe400078e022d */
[----:B------:R-:W-:Y:S07]  /*5490*/  IMAD R43, R5, R38, R43 ;  /* 0x00000026052b7224 */ /* 0x000fee00078e022b */
.L_x_91:
[----:B-1----:R-:W-:Y:S01]  /*54a0*/  @!P1 ISETP.NE.AND P0, PT, R10, 0x1, PT ;  /* 0x000000010a00980c */ /* 0x002fe20003f05270 */
[----:B------:R-:W-:Y:S01]  /*54b0*/  @!P1 IMAD.HI.U32 R0, R45, R12, RZ ;  /* 0x0000000c2d009227 */ /* 0x000fe200078e00ff */
[----:B------:R-:W-:Y:S01]  /*54c0*/  @!P1 ISETP.NE.AND P2, PT, R9, 0x1, PT ;  /* 0x000000010900980c */ /* 0x000fe20003f45270 */
[----:B------:R-:W-:Y:S01]  /*54d0*/  ULOP3.LUT UP0, URZ, UR48, 0x1b0, URZ, 0xc0, !UPT ;  /* 0x000001b030ff7892 */ /* 0x000fe2000f80c0ff */
[----:B------:R-:W-:Y:S01]  /*54e0*/  R2UR UR42, R21 ;  /* 0x00000000152a72ca */ /* 0x000fe200000e0000 */
[----:B------:R-:W-:Y:S01]  /*54f0*/  @!P1 IMAD.HI.U32 R3, R43, R11, RZ ;  /* 0x0000000b2b039227 */ /* 0x000fe200078e00ff */
[----:B------:R-:W-:Y:S02]  /*5500*/  @!P1 SHF.R.U32.HI R0, RZ, R13, R0 ;  /* 0x0000000dff009219 */ /* 0x000fe40000011600 */
[----:B------:R-:W-:Y:S01]  /*5510*/  R2UR UR41, R20 ;  /* 0x00000000142972ca */ /* 0x000fe200000e0000 */
[----:B------:R-:W-:Y:S01]  /*5520*/  VIADD R107, R107, 0x1 ;  /* 0x000000016b6b7836 */ /* 0x000fe20000000000 */
[----:B------:R-:W-:Y:S02]  /*5530*/  @!P1 SHF.R.U32.HI R2, RZ, R14, R3 ;  /* 0x0000000eff029219 */ /* 0x000fe40000011603 */
[----:B------:R-:W-:Y:S02]  /*5540*/  @!P1 SEL R3, R45, R0, !P2 ;  /* 0x000000002d039207 */ /* 0x000fe40005000000 */
[----:B------:R-:W-:Y:S02]  /*5550*/  @!P1 SEL R2, R43, R2, !P0 ;  /* 0x000000022b029207 */ /* 0x000fe40004000000 */
[----:B------:R-:W-:Y:S01]  /*5560*/  @P4 SHF.R.U32.HI R98, RZ, 0x10, R17 ;  /* 0x00000010ff624819 */ /* 0x000fe20000011611 */
[----:B------:R-:W-:Y:S02]  /*5570*/  USHF.L.U32 UR42, UR42, 0x6, URZ ;  /* 0x000000062a2a7899 */ /* 0x000fe400080006ff */
[----:B------:R-:W-:Y:S02]  /*5580*/  @!P1 IMAD.IADD R0, R2, 0x1, -R3 ;  /* 0x0000000102009824 */ /* 0x000fe400078e0a03 */
[----:B------:R-:W-:Y:S01]  /*5590*/  @!P1 IMAD.IADD R2, R3, 0x1, -R2 ;  /* 0x0000000103029824 */ /* 0x000fe200078e0a02 */
[----:B------:R-:W-:Y:S01]  /*55a0*/  USHF.L.U32 UR41, UR41, 0x8, URZ ;  /* 0x0000000829297899 */ /* 0x000fe200080006ff */
[----:B------:R-:W-:Y:S02]  /*55b0*/  @!P1 IMAD R45, R0, R9, R45 ;  /* 0x00000009002d9224 */ /* 0x000fe400078e022d */
[----:B------:R-:W-:Y:S01]  /*55c0*/  @!P1 IMAD R43, R2, R10, R43 ;  /* 0x0000000a022b9224 */ /* 0x000fe200078e022b */
[----:B------:R-:W-:Y:S08]  /*55d0*/  BRA.U !UP0, `(.L_x_92) ;  /* 0x0000000108407547 */ /* 0x000ff0000b800000 */
[----:B------:R-:W1:Y:S01]  /*55e0*/  LDCU.64 UR8, c[0x4][0x88] ;  /* 0x01001100ff0877ac */ /* 0x000e620008000a00 */
[----:B------:R-:W-:Y:S01]  /*55f0*/  MOV R3, 0x0 ;  /* 0x0000000000037802 */ /* 0x000fe20000000f00 */
[----:B------:R-:W-:Y:S02]  /*5600*/  HFMA2 R12, -RZ, RZ, 0, 5.9604644775390625e-08 ;  /* 0x00000001ff0c7431 */ /* 0x000fe400000001ff */
[----:B------:R-:W-:Y:S02]  /*5610*/  IMAD.MOV.U32 R8, RZ, RZ, 0x70 ;  /* 0x00000070ff087424 */ /* 0x000fe400078e00ff */
[----:B------:R-:W-:Y:S01]  /*5620*/  IMAD.MOV.U32 R13, RZ, RZ, RZ ;  /* 0x000000ffff0d7224 */ /* 0x000fe200078e00ff */
[----:B------:R-:W2:Y:S01]  /*5630*/  LDCU.64 UR6, c[0x4][0x90] ;  /* 0x01001200ff0677ac */ /* 0x000ea20008000a00 */
[----:B------:R-:W3:Y:S01]  /*5640*/  LDC.64 R2, c[0x4][R3] ;  /* 0x0100000003027b82 */ /* 0x000ee20000000a00 */
[----:B------:R-:W4:Y:S01]  /*5650*/  LDCU.64 UR4, c[0x4][0x8] ;  /* 0x01000100ff0477ac */ /* 0x000f220008000a00 */
[----:B-1----:R-:W-:Y:S01]  /*5660*/  MOV R5, UR9 ;  /* 0x0000000900057c02 */ /* 0x002fe20008000f00 */
[----:B------:R-:W-:Y:S01]  /*5670*/  IMAD.U32 R4, RZ, RZ, UR8 ;  /* 0x00000008ff047e24 */ /* 0x000fe2000f8e00ff */
[----:B--2---:R-:W-:Y:S01]  /*5680*/  MOV R7, UR7 ;  /* 0x0000000700077c02 */ /* 0x004fe20008000f00 */
[----:B------:R-:W-:Y:S01]  /*5690*/  IMAD.U32 R6, RZ, RZ, UR6 ;  /* 0x00000006ff067e24 */ /* 0x000fe2000f8e00ff */
[----:B----4-:R-:W-:Y:S01]  /*56a0*/  MOV R11, UR5 ;  /* 0x00000005000b7c02 */ /* 0x010fe20008000f00 */
[----:B------:R-:W-:Y:S02]  /*56b0*/  IMAD.U32 R10, RZ, RZ, UR4 ;  /* 0x00000004ff0a7e24 */ /* 0x000fe4000f8e00ff */
[----:B------:R-:W-:Y:S07]  /*56c0*/  LEPC R20, `(.L_x_92) ;  /* 0x000000001014794e */ /* 0x000fee0000000000 */
[----:B---3-5:R-:W-:Y:S05]  /*56d0*/  CALL.ABS.NOINC R2 ;  /* 0x0000000002007343 */ /* 0x028fea0003c00000 */
.L_x_92:
[----:B------:R-:W-:Y:S01]  /*56e0*/  LOP3.LUT P0, RZ, R104, 0x1b0, RZ, 0xc0, !PT ;  /* 0x000001b068ff7812 */ /* 0x000fe2000780c0ff */
[----:B------:R-:W-:Y:S11]  /*56f0*/  BSSY.RECONVERGENT B6, `(.L_x_93) ;  /* 0x0000013000067945 */ /* 0x000ff60003800200 */
[----:B------:R-:W-:Y:S01]  /*5700*/  @!UPT UIADD3 URZ, UPT, UPT, URZ, URZ, URZ ;  /* 0x000000fffffff290 */ /* 0x000fe2000fffe0ff */
[----:B------:R-:W-:Y:S05]  /*5710*/  @!P0 BRA `(.L_x_94) ;  /* 0x0000000000408947 */ /* 0x000fea0003800000 */
        /* <DEDUP_REMOVED lines=16> */
.L_x_94:
[----:B------:R-:W-:Y:S05]  /*5820*/  BSYNC.RECONVERGENT B6 ;  /* 0x0000000000067941 */ /* 0x000fea0003800200 */
.L_x_93:
[----:B------:R-:W-:Y:S01]  /*5830*/  ISETP.NE.U32.AND P4, PT, R86, RZ, PT ;  /* 0x000000ff5600720c */ /* 0x000fe20003f85070 */
[----:B------:R-:W-:Y:S01]  /*5840*/  UISETP.NE.AND UP2, UPT, UR50, URZ, UPT ;  /* 0x000000ff3200728c */ /* 0x000fe2000bf45270 */
[----:B------:R-:W-:Y:S01]  /*5850*/  ISETP.NE.U32.AND P2, PT, RZ, UR38, PT ;  /* 0x00000026ff007c0c */ /* 0x000fe2000bf45070 */
[----:B------:R-:W-:Y:S01]  /*5860*/  UISETP.NE.U32.AND UP1, UPT, UR44, URZ, UPT ;  /* 0x000000ff2c00728c */ /* 0x000fe2000bf25070 */
[----:B------:R-:W-:Y:S01]  /*5870*/  ISETP.NE.AND.EX P4, PT, R87, RZ, PT, P4 ;  /* 0x000000ff5700720c */ /* 0x000fe20003f85340 */
[----:B------:R-:W-:Y:S01]  /*5880*/  UPLOP3.LUT UP0, UPT, UPT, UPT, UPT, 0x40, 0x4 ;  /* 0x000000000004789c */ /* 0x000fe20003f0e870 */
[----:B------:R-:W-:Y:S01]  /*5890*/  ISETP.NE.AND.EX P2, PT, RZ, UR39, PT, P2 ;  /* 0x00000027ff007c0c */ /* 0x000fe2000bf45320 */
[----:B------:R-:W-:Y:S01]  /*58a0*/  UISETP.NE.AND.EX UP1, UPT, UR45, URZ, UPT, UP1 ;  /* 0x000000ff2d00728c */ /* 0x000fe2000bf25310 */
[----:B------:R-:W-:Y:S04]  /*58b0*/  PLOP3.LUT P1, PT, PT, PT, UP2, 0x80, 0x8 ;  /* 0x000000000008781c */ /* 0x000fe80003f2f028 */
[----:B------:R-:W-:Y:S06]  /*58c0*/  @UP2 UPLOP3.LUT UP0, UPT, UPT, UPT, UP1, 0x80, 0x8 ;  /* 0x000000000008289c */ /* 0x000fec0003f0f010 */
[----:B------:R-:W-:Y:S01]  /*58d0*/  PLOP3.LUT P0, PT, PT, PT, UP0, 0x80, 0x8 ;  /* 0x000000000008781c */ /* 0x000fe20003f0f008 */
[----:B------:R-:W-:Y:S01]  /*58e0*/  @!UPT UIADD3 URZ, UPT, UPT, URZ, URZ, URZ ;  /* 0x000000fffffff290 */ /* 0x000fe2000fffe0ff */
[----:B------:R-:W-:Y:S11]  /*58f0*/  BRA.U !UP1, `(.L_x_95) ;  /* 0x0000000109387547 */ /* 0x000ff6000b800000 */
[----:B------:R-:W-:Y:S01]  /*5900*/  UISETP.NE.U32.AND UP0, UPT, UR38, URZ, UPT ;  /* 0x000000ff2600728c */ /* 0x000fe2000bf05070 */
[----:B------:R-:W-:Y:S02]  /*5910*/  HFMA2 R0, -RZ, RZ, 0, 5.9604644775390625e-08 ;  /* 0x00000001ff007431 */ /* 0x000fe400000001ff */
[----:B------:R-:W-:Y:S01]  /*5920*/  IMAD.MOV.U32 R91, RZ, RZ, 0x1 ;  /* 0x00000001ff5b7424 */ /* 0x000fe200078e00ff */
[----:B------:R-:W-:Y:S06]  /*5930*/  UISETP.NE.AND.EX UP0, UPT, UR39, URZ, UPT, UP0 ;  /* 0x000000ff2700728c */ /* 0x000fec000bf05300 */
[----:B------:R-:W-:Y:S05]  /*5940*/  PLOP3.LUT P3, PT, PT, PT, UP0, 0x80, 0x8 ;  /* 0x000000000008781c */ /* 0x000fea0003f6f008 */
[----:B------:R-:W1:Y:S01]  /*5950*/  @UP0 LDCU.64 UR6, c[0x0][0x888] ;  /* 0x00011100ff0607ac */ /* 0x000e620008000a00 */
[----:B------:R-:W-:Y:S07]  /*5960*/  @UP0 UIMAD UR4, UR36, UR44, URZ ;  /* 0x0000002c240402a4 */ /* 0x000fee000f8e02ff */
[----:B------:R-:W-:Y:S01]  /*5970*/  @!P3 PRMT R91, R0, 0x7610, R91 ;  /* 0x00007610005bb816 */ /* 0x000fe2000000005b */
[----:B-1----:R-:W-:Y:S03]  /*5980*/  @UP0 UIMAD.WIDE UR6, UR4, 0x4, UR6 ;  /* 0x00000004040608a5 */ /* 0x002fe6000f8e0206 */
[----:B------:R-:W1:Y:S03]  /*5990*/  @!UP0 LDCU UR4, c[0x0][0x880] ;  /* 0x00011000ff0487ac */ /* 0x000e660008000800 */
[----:B------:R-:W-:Y:S01]  /*59a0*/  IMAD.U32 R2, RZ, RZ, UR6 ;  /* 0x00000006ff027e24 */ /* 0x000fe2000f8e00ff */
[----:B------:R-:W-:Y:S05]  /*59b0*/  MOV R3, UR7 ;  /* 0x0000000700037c02 */ /* 0x000fea0008000f00 */
[----:B-----5:R2:W5:Y:S02]  /*59c0*/  @P3 LDG.E R50, desc[UR46][R2.64] ;  /* 0x0000002e02323981 */ /* 0x020564000c1e1900 */
[----:B-12---:R-:W-:Y:S02]  /*59d0*/  @!P3 IMAD.U32 R50, RZ, RZ, UR4 ;  /* 0x00000004ff32be24 */ /* 0x006fe4000f8e00ff */
.L_x_95:
[----:B------:R-:W-:Y:S05]  /*59e0*/  @!P4 BRA `(.L_x_96) ;  /* 0x000000000020c947 */ /* 0x000fea0003800000 */
[----:B------:R-:W-:Y:S04]  /*59f0*/  ISETP.NE.U32.AND P3, PT, R84, RZ, PT ;  /* 0x000000ff5400720c */ /* 0x000fe80003f65070 */
[----:B------:R-:W-:Y:S11]  /*5a00*/  ISETP.NE.AND.EX P3, PT, R85, RZ, PT, P3 ;  /* 0x000000ff5500720c */ /* 0x000ff60003f65330 */
[----:B------:R-:W-:Y:S02]  /*5a10*/  @!UPT UIADD3 URZ, UPT, UPT, URZ, URZ, URZ ;  /* 0x000000fffffff290 */ /* 0x000fe4000fffe0ff */
[----:B------:R-:W1:Y:S01]  /*5a20*/  @P3 LDC.64 R2, c[0x0][0x8a8] ;  /* 0x00022a00ff023b82 */ /* 0x000e620000000a00 */
[----:B------:R-:W-:Y:S04]  /*5a30*/  @P3 IMAD R0, R86, UR36, RZ ;  /* 0x0000002456003c24 */ /* 0x000fe8000f8e02ff */
[----:B-1----:R-:W-:Y:S05]  /*5a40*/  @P3 IMAD.WIDE R2, R0, 0x4, R2 ;  /* 0x0000000400023825 */ /* 0x002fea00078e0202 */
[----:B-----5:R1:W5:Y:S02]  /*5a50*/  @P3 LDG.E R47, desc[UR46][R2.64] ;  /* 0x0000002e022f3981 */ /* 0x020364000c1e1900 */
[----:B-1----:R-:W2:Y:S02]  /*5a60*/  @!P3 LDC R47, c[0x0][0x8a0] ;  /* 0x00022800ff2fbb82 */ /* 0x002ea40000000800 */
.L_x_96:
[----:B-----5:R-:W-:Y:S01]  /*5a70*/  ISETP.NE.AND P4, PT, R50, RZ, PT ;  /* 0x000000ff3200720c */ /* 0x020fe20003f85270 */
[----:B------:R-:W-:Y:S01]  /*5a80*/  BSSY B1, `(.L_x_97) ;  /* 0x0000042000017945 */ /* 0x000fe20003800000 */
[----:B------:R-:W-:Y:S01]  /*5a90*/  SEL R9, RZ, 0xffffffff, P2 ;  /* 0xffffffffff097807 */ /* 0x000fe20001000000 */
[----:B------:R-:W-:Y:S01]  /*5aa0*/  IMAD.MOV.U32 R64, RZ, RZ, 0x1 ;  /* 0x00000001ff407424 */ /* 0x000fe200078e00ff */
[----:B------:R-:W-:Y:S02]  /*5ab0*/  LOP3.LUT P3, RZ, R91, 0xff, RZ, 0xc0, !PT ;  /* 0x000000ff5bff7812 */ /* 0x000fe4000786c0ff */
[----:B------:R-:W-:Y:S02]  /*5ac0*/  CS2R R62, SRZ ;  /* 0x00000000003e7805 */ /* 0x000fe4000001ff00 */
[----:B------:R-:W-:Y:S02]  /*5ad0*/  @P1 SEL R2, RZ, 0xffffffff, P4 ;  /* 0xffffffffff021807 */ /* 0x000fe40002000000 */
[----:B------:R-:W-:Y:S02]  /*5ae0*/  CS2R R60, SRZ ;  /* 0x00000000003c7805 */ /* 0x000fe4000001ff00 */
[----:B------:R-:W-:Y:S02]  /*5af0*/  LEA R0, R100, UR49, 0x3 ;  /* 0x0000003164007c11 */ /* 0x000fe4000f8e18ff */
[----:B------:R-:W-:Y:S02]  /*5b00*/  CS2R R58, SRZ ;  /* 0x00000000003a7805 */ /* 0x000fe4000001ff00 */
[----:B------:R-:W-:Y:S02]  /*5b10*/  @P0 SEL R2, R9, R2, !P3 ;  /* 0x0000000209020207 */ /* 0x000fe40005800000 */
[----:B------:R-:W-:Y:S02]  /*5b20*/  CS2R R56, SRZ ;  /* 0x0000000000387805 */ /* 0x000fe4000001ff00 */
[----:B------:R-:W-:Y:S02]  /*5b30*/  LEA R108, R44, UR49, 0x3 ;  /* 0x000000312c6c7c11 */ /* 0x000fe4000f8e18ff */
[----:B------:R-:W-:Y:S02]  /*5b40*/  @P1 LOP3.LUT R2, R2, 0x1, RZ, 0xc0, !PT ;  /* 0x0000000102021812 */ /* 0x000fe400078ec0ff */
[----:B------:R-:W-:Y:S02]  /*5b50*/  SHF.L.U32 R7, R102, 0x1f, RZ ;  /* 0x0000001f66077819 */ /* 0x000fe400000006ff */
[----:B------:R-:W-:Y:S02]  /*5b60*/  ISETP.NE.U32.OR P6, PT, R2, 0x1, !P1 ;  /* 0x000000010200780c */ /* 0x000fe40004fc5470 */
[----:B------:R-:W-:Y:S02]  /*5b70*/  PLOP3.LUT P2, PT, PT, PT, UP1, 0x80, 0x8 ;  /* 0x000000000008781c */ /* 0x000fe40003f4f018 */
[C---:B------:R-:W-:Y:S02]  /*5b80*/  LEA.HI R5, R44.reuse, R44, RZ, 0x1 ;  /* 0x0000002c2c057211 */ /* 0x040fe400078f08ff */
[----:B------:R-:W-:Y:S02]  /*5b90*/  SEL R2, RZ, 0xffffffff, P4 ;  /* 0xffffffffff027807 */ /* 0x000fe40002000000 */
[----:B------:R-:W-:Y:S01]  /*5ba0*/  P2R R72, PR, RZ, 0x40 ;  /* 0x00000040ff487803 */ /* 0x000fe20000000000 */
[C---:B------:R-:W-:Y:S01]  /*5bb0*/  IMAD.SHL.U32 R3, R5.reuse, 0x80, RZ ;  /* 0x0000008005037824 */ /* 0x040fe200078e00ff */
[----:B------:R-:W-:Y:S03]  /*5bc0*/  LOP3.LUT R5, R5, 0xffe, RZ, 0xc0, !PT ;  /* 0x00000ffe05057812 */ /* 0x000fe600078ec0ff */
[----:B------:R-:W-:Y:S02]  /*5bd0*/  @P6 SHF.L.U32 R11, R99, 0x1f, RZ ;  /* 0x0000001f630b6819 */ /* 0x000fe400000006ff */
[----:B------:R-:W-:Y:S01]  /*5be0*/  @P2 SEL R2, R9, R2, !P3 ;  /* 0x0000000209022207 */ /* 0x000fe20005800000 */
[----:B------:R-:W-:Y:S01]  /*5bf0*/  IMAD.IADD R48, R44, 0x1, -R5 ;  /* 0x000000012c307824 */ /* 0x000fe200078e0a05 */
[----:B------:R-:W1:Y:S01]  /*5c00*/  @P6 SYNCS.PHASECHK.TRANS64.TRYWAIT P1, [R0+URZ+0xa0], R11 ;  /* 0x0000a00b000065a7 */ /* 0x000e6200080211ff */
[----:B------:R-:W-:Y:S02]  /*5c10*/  LOP3.LUT R3, R3, 0xffffff00, RZ, 0xc0, !PT ;  /* 0xffffff0003037812 */ /* 0x000fe400078ec0ff */
[----:B------:R-:W-:Y:S03]  /*5c20*/  LOP3.LUT R2, R2, 0x1, RZ, 0xc0, !PT ;  /* 0x0000000102027812 */ /* 0x000fe600078ec0ff */
[----:B------:R-:W-:Y:S01]  /*5c30*/  IMAD.IADD R3, R46, 0x1, R3 ;  /* 0x000000012e037824 */ /* 0x000fe200078e0203 */
[----:B------:R-:W-:Y:S03]  /*5c40*/  ISETP.NE.U32.AND P5, PT, R2, 0x1, PT ;  /* 0x000000010200780c */ /* 0x000fe60003fa5070 */
[----:B------:R-:W-:Y:S01]  /*5c50*/  IMAD R48, R48, 0x100000, R3 ;  /* 0x0010000030307824 */ /* 0x000fe200078e0203 */
[----:B------:R-:W-:Y:S01]  /*5c60*/  P2R R65, PR, RZ, 0x20 ;  /* 0x00000020ff417803 */ /* 0x000fe20000000000 */
[----:B------:R3:W4:Y:S01]  /*5c70*/  SYNCS.PHASECHK.TRANS64.TRYWAIT P0, [R108+URZ+0x110], R7 ;  /* 0x000110076c0075a7 */ /* 0x00072200080011ff */
[----:B-1----:R-:W-:Y:S01]  /*5c80*/  @P6 SEL R64, RZ, 0x1, !P1 ;  /* 0x00000001ff406807 */ /* 0x002fe20004800000 */
[----:B---3--:R-:W-:Y:S06]  /*5c90*/  @!P6 BRA `(.L_x_98) ;  /* 0x000000000080e947 */ /* 0x008fec0003800000 */
[----:B------:R-:W-:Y:S01]  /*5ca0*/  @P5 IMAD R4, R100, 0x1000, R95 ;  /* 0x0000100064045824 */ /* 0x000fe200078e025f */
[----:B------:R-:W-:Y:S01]  /*5cb0*/  ISETP.NE.AND P1, PT, R64, RZ, PT ;  /* 0x000000ff4000720c */ /* 0x000fe20003f25270 */
[----:B------:R-:W-:Y:S01]  /*5cc0*/  BSSY B0, `(.L_x_99) ;  /* 0x000000b000007945 */ /* 0x000fe20003800000 */
[----:B------:R-:W-:Y:S01]  /*5cd0*/  CS2R R58, SRZ ;  /* 0x00000000003a7805 */ /* 0x000fe2000001ff00 */
[----:B------:R-:W-:Y:S01]  /*5ce0*/  @P5 VIADD R2, R4, UR49 ;  /* 0x0000003104025c36 */ /* 0x000fe20008000000 */
[----:B------:R-:W-:Y:S02]  /*5cf0*/  CS2R R56, SRZ ;  /* 0x0000000000387805 */ /* 0x000fe4000001ff00 */
[----:B------:R-:W-:Y:S02]  /*5d00*/  CS2R R62, SRZ ;  /* 0x00000000003e7805 */ /* 0x000fe4000001ff00 */
[----:B------:R-:W-:Y:S01]  /*5d10*/  CS2R R60, SRZ ;  /* 0x00000000003c7805 */ /* 0x000fe2000001ff00 */
[----:B------:R-:W-:Y:S04]  /*5d20*/  @P5 IMAD R2, R103, -0x10, R2 ;  /* 0xfffffff067025824 */ /* 0x000fe800078e0202 */
[----:B------:R-:W-:Y:S05]  /*5d30*/  @P1 BRA `(.L_x_100) ;  /* 0x00000000000c1947 */ /* 0x000fea0003800000 */
[----:B------:R-:W-:Y:S04]  /*5d40*/  SHF.L.U32 R3, R99, 0x1f, RZ ;  /* 0x0000001f63037819 */ /* 0x000fe800000006ff */
[----:B------:R-:W1:Y:S02]  /*5d50*/  SYNCS.PHASECHK.TRANS64.TRYWAIT P1, [R0+URZ+0xa0], R3 ;  /* 0x0000a003000075a7 */ /* 0x000e6400080211ff */
[----:B-1----:R-:W-:Y:S05]  /*5d60*/  @!P1 BRA `(.L_x_101) ;  /* 0x0000004000b09947 */ /* 0x002fea0003800000 */
.L_x_100:
[----:B------:R-:W-:Y:S05]  /*5d70*/  BSYNC B0 ;  /* 0x0000000000007941 */ /* 0x000fea0003800000 */
.L_x_99:
[----:B------:R-:W-:Y:S01]  /*5d80*/  ISETP.NE.AND P1, PT, R65, RZ, PT ;  /* 0x000000ff4100720c */ /* 0x000fe20003f25270 */
[----:B-1----:R-:W-:Y:S02]  /*5d90*/  VIADD R3, R0, 0xc0 ;  /* 0x000000c000037836 */ /* 0x002fe40000000000 */
[----:B------:R-:W-:Y:S02]  /*5da0*/  IMAD.U32 R0, RZ, RZ, UR37 ;  /* 0x00000025ff007e24 */ /* 0x000fe4000f8e00ff */
[----:B------:R-:W-:Y:S03]  /*5db0*/  VIADD R100, R100, 0x1 ;  /* 0x0000000164647836 */ /* 0x000fe60000000000 */
[----:B------:R-:W-:Y:S05]  /*5dc0*/  PRMT R0, R0, 0x654, R3 ;  /* 0x0000065400007816 */ /* 0x000fea0000000003 */
[----:B------:R1:W3:Y:S04]  /*5dd0*/  @P1 LDS.128 R56, [R4+UR49+0x200] ;  /* 0x0002003104381984 */ /* 0x0002e80008000c00 */
[----:B------:R1:W1:Y:S01]  /*5de0*/  @P1 LDS.128 R60, [R2+0x210] ;  /* 0x00021000023c1984 */ /* 0x0002620000000c00 */
[C---:B------:R-:W-:Y:S01]  /*5df0*/  ISETP.NE.AND P1, PT, R100.reuse, 0x4, PT ;  /* 0x000000046400780c */ /* 0x040fe20003f25270 */
[----:B------:R-:W-:Y:S01]  /*5e00*/  @!PT LDS RZ, [RZ] ;  /* 0x00000000fffff984 */ /* 0x000fe20000000800 */
[----:B------:R-:W-:Y:S01]  /*5e10*/  @!PT LDS RZ, [RZ] ;  /* 0x00000000fffff984 */ /* 0x000fe20000000800 */
[----:B------:R-:W-:Y:S01]  /*5e20*/  @!PT LDS RZ, [RZ] ;  /* 0x00000000fffff984 */ /* 0x000fe20000000800 */
[----:B------:R-:W-:Y:S01]  /*5e30*/  @!PT LDS RZ, [RZ] ;  /* 0x00000000fffff984 */ /* 0x000fe20000000800 */
[----:B------:R5:W-:Y:S06]  /*5e40*/  MEMBAR.ALL.CTA ;  /* 0x0000000000007992 */ /* 0x000bec0000008000 */
[----:B-----5:R-:W5:Y:S01]  /*5e50*/  FENCE.VIEW.ASYNC.S ;  /* 0x00000000000073c6 */ /* 0x020f620000000000 */
[----:B------:R-:W-:Y:S01]  /*5e60*/  SEL R100, R100, RZ, P1 ;  /* 0x000000ff64647207 */ /* 0x000fe20000800000 */
[----:B-----5:R5:W-:Y:S02]  /*5e70*/  SYNCS.ARRIVE.TRANS64.RED.A1T0 RZ, [R0+URZ], RZ ;  /* 0x000000ff00ff79a7 */ /* 0x020be400081004ff */
[----:B-----5:R-:W-:Y:S04]  /*5e80*/  SEL R0, RZ, 0x1, P1 ;  /* 0x00000001ff007807 */ /* 0x020fe80000800000 */
[----:B---3--:R-:W-:Y:S02]  /*5e90*/  LOP3.LUT R99, R99, R0, RZ, 0x3c, !PT ;  /* 0x0000000063637212 */ /* 0x008fe400078e3cff */
.L_x_98:
[----:B------:R-:W-:Y:S05]  /*5ea0*/  BSYNC B1 ;  /* 0x0000000000017941 */ /* 0x000fea0003800000 */
.L_x_97:
[----:B------:R-:W-:Y:S04]  /*5eb0*/  SHF.R.U32.HI R3, RZ, 0x15, R48 ;  /* 0x00000015ff037819 */ /* 0x000fe80000011630 */
[----:B------:R-:W-:Y:S01]  /*5ec0*/  LOP3.LUT P1, RZ, R3, 0x3, R96, 0x48, !PT ;  /* 0x0000000303ff7812 */ /* 0x000fe20007824860 */
[----:B------:R-:W-:Y:S01]  /*5ed0*/  @!UPT UIADD3 URZ, UPT, UPT, URZ, URZ, URZ ;  /* 0x000000fffffff290 */ /* 0x000fe2000fffe0ff */
[----:B----4-:R-:W-:Y:S11]  /*5ee0*/  @P0 BRA `(.L_x_102) ;  /* 0x0000000000080947 */ /* 0x010ff60003800000 */
[----:B------:R-:W3:Y:S02]  /*5ef0*/  SYNCS.PHASECHK.TRANS64.TRYWAIT P0, [R108+URZ+0x110], R7 ;  /* 0x000110076c0075a7 */ /* 0x000ee400080011ff */
[----:B---3--:R-:W-:Y:S05]  /*5f00*/  @!P0 BRA `(.L_x_103) ;  /* 0x00000040005c8947 */ /* 0x008fea0003800000 */
.L_x_102:
[----:B------:R-:W-:Y:S05]  /*5f10*/  @!P1 BRA `(.L_x_104) ;  /* 0x0000000000409947 */ /* 0x000fea0003800000 */
[----:B------:R-:W4:Y:S01]  /*5f20*/  LDCU.64 UR8, c[0x4][0x78] ;  /* 0x01000f00ff0877ac */ /* 0x000f220008000a00 */
[----:B------:R-:W-:Y:S01]  /*5f30*/  MOV R3, 0x0 ;  /* 0x0000000000037802 */ /* 0x000fe20000000f00 */
[----:B------:R-:W-:Y:S02]  /*5f40*/  HFMA2 R12, -RZ, RZ, 0, 5.9604644775390625e-08 ;  /* 0x00000001ff0c7431 */ /* 0x000fe400000001ff */
[----:B------:R-:W-:Y:S02]  /*5f50*/  IMAD.MOV.U32 R8, RZ, RZ, 0x192 ;  /* 0x00000192ff087424 */ /* 0x000fe400078e00ff */
[----:B------:R-:W-:Y:S01]  /*5f60*/  IMAD.MOV.U32 R13, RZ, RZ, RZ ;  /* 0x000000ffff0d7224 */ /* 0x000fe200078e00ff */
[----:B------:R-:W3:Y:S01]  /*5f70*/  LDCU.64 UR6, c[0x4][0x80] ;  /* 0x01001000ff0677ac */ /* 0x000ee20008000a00 */
[----:B-1----:R-:W1:Y:S01]  /*5f80*/  LDC.64 R2, c[0x4][R3] ;  /* 0x0100000003027b82 */ /* 0x002e620000000a00 */
[----:B------:R-:W5:Y:S01]  /*5f90*/  LDCU.64 UR4, c[0x4][0x18] ;  /* 0x01000300ff0477ac */ /* 0x000f620008000a00 */
[----:B----4-:R-:W-:Y:S01]  /*5fa0*/  MOV R5, UR9 ;  /* 0x0000000900057c02 */ /* 0x010fe20008000f00 */
[----:B------:R-:W-:Y:S01]  /*5fb0*/  IMAD.U32 R4, RZ, RZ, UR8 ;  /* 0x00000008ff047e24 */ /* 0x000fe2000f8e00ff */
[----:B---3--:R-:W-:Y:S01]  /*5fc0*/  MOV R7, UR7 ;  /* 0x0000000700077c02 */ /* 0x008fe20008000f00 */
[----:B------:R-:W-:Y:S01]  /*5fd0*/  IMAD.U32 R6, RZ, RZ, UR6 ;  /* 0x00000006ff067e24 */ /* 0x000fe2000f8e00ff */
[----:B-----5:R-:W-:Y:S01]  /*5fe0*/  MOV R11, UR5 ;  /* 0x00000005000b7c02 */ /* 0x020fe20008000f00 */
[----:B------:R-:W-:Y:S02]  /*5ff0*/  IMAD.U32 R10, RZ, RZ, UR4 ;  /* 0x00000004ff0a7e24 */ /* 0x000fe4000f8e00ff */
[----:B------:R-:W-:Y:S07]  /*6000*/  LEPC R20, `(.L_x_104) ;  /* 0x000000001014794e */ /* 0x000fee0000000000 */
[----:B-12---:R-:W-:Y:S05]  /*6010*/  CALL.ABS.NOINC R2 ;  /* 0x0000000002007343 */ /* 0x006fea0003c00000 */
.L_x_104:
[----:B------:R-:W-:Y:S05]  /*6020*/  WARPSYNC.ALL ;  /* 0x0000000000007948 */ /* 0x000fea0003800000 */
[----:B------:R-:W-:Y:S01]  /*6030*/  R2UR UR4, R48 ;  /* 0x00000000300472ca */ /* 0x000fe200000e0000 */
[----:B------:R-:W-:Y:S01]  /*6040*/  BSSY.RECONVERGENT B0, `(.L_x_105) ;  /* 0x00000a1000007945 */ /* 0x000fe20003800200 */
[C---:B------:R-:W-:Y:S02]  /*6050*/  SHF.L.U32 R51, R56.reuse, 0x10, RZ ;  /* 0x0000001038337819 */ /* 0x040fe400000006ff */
[C---:B------:R-:W-:Y:S02]  /*6060*/  PRMT R49, R56.reuse, 0x8880, RZ ;  /* 0x0000888038317816 */ /* 0x040fe400000000ff */
[----:B------:R-:W-:Y:S02]  /*6070*/  SHF.R.S32.HI R51, RZ, 0x18, R51 ;  /* 0x00000018ff337819 */ /* 0x000fe40000011433 */
[----:B------:R-:W-:Y:S02]  /*6080*/  SHF.L.U32 R52, R56, 0x8, RZ ;  /* 0x0000000838347819 */ /* 0x000fe400000006ff */
[C---:B------:R-:W-:Y:S02]  /*6090*/  PRMT R54, R58.reuse, 0x8880, RZ ;  /* 0x000088803a367816 */ /* 0x040fe400000000ff */
[----:B------:R-:W-:Y:S01]  /*60a0*/  SHF.L.U32 R53, R58, 0x8, RZ ;  /* 0x000000083a357819 */ /* 0x000fe200000006ff */
[----:B-1-3--:R-:W-:Y:S01]  /*60b0*/  LDTM.16dp32bit_t0_t15.x32 R4, tmem[UR4] ;  /* 0x00000004000479ee */ /* 0x00afe20008a80000 */
[----:B------:R-:W2:Y:S01]  /*60c0*/  LDTM.16dp32bit_t16_t31.x32 R4, tmem[UR4+0x20] ;  /* 0x00002004000479ee */ /* 0x000ea20008aa0000 */
[----:B------:R-:W-:Y:S02]  /*60d0*/  IADD3 R67, PT, PT, R95, UR49, RZ ;  /* 0x000000315f437c10 */ /* 0x000fe4000fffe0ff */
[----:B------:R-:W-:Y:S02]  /*60e0*/  SHF.L.U32 R66, R97, 0x4, RZ ;  /* 0x0000000461427819 */ /* 0x000fe400000006ff */
[----:B------:R-:W-:Y:S02]  /*60f0*/  SHF.R.S32.HI R53, RZ, 0x18, R53 ;  /* 0x00000018ff357819 */ /* 0x000fe40000011435 */
[----:B------:R-:W-:Y:S02]  /*6100*/  IADD3 R109, PT, PT, R67, R66, RZ ;  /* 0x00000042436d7210 */ /* 0x000fe40007ffe0ff */
[----:B------:R-:W-:Y:S02]  /*6110*/  ISETP.NE.AND P0, PT, R105, RZ, PT ;  /* 0x000000ff6900720c */ /* 0x000fe40003f05270 */
[----:B------:R-:W-:Y:S01]  /*6120*/  ISETP.NE.AND P6, PT, R72, RZ, PT ;  /* 0x000000ff4800720c */ /* 0x000fe20003fc5270 */
[----:B--2---:R-:W-:Y:S11]  /*6130*/  IMAD R0, R47, R4, RZ ;  /* 0x000000042f007224 */ /* 0x004ff600078e02ff */
[----:B------:R-:W-:Y:S01]  /*6140*/  @!UPT UIADD3 URZ, UPT, UPT, URZ, URZ, URZ ;  /* 0x000000fffffff290 */ /* 0x000fe2000fffe0ff */
[----:B------:R-:W-:Y:S01]  /*6150*/  @P6 SHF.L.U32 R74, R99, 0x1f, RZ ;  /* 0x0000001f634a6819 */ /* 0x000fe200000006ff */
[----:B------:R-:W-:Y:S02]  /*6160*/  IMAD R2, R47, R5, RZ ;  /* 0x000000052f027224 */ /* 0x000fe400078e02ff */
[----:B------:R-:W-:Y:S01]  /*6170*/  IMAD R0, R49, R50, R0 ;  /* 0x0000003231007224 */ /* 0x000fe200078e0200 */
[----:B------:R-:W-:Y:S01]  /*6180*/  SHF.R.S32.HI R49, RZ, 0x18, R52 ;  /* 0x00000018ff317819 */ /* 0x000fe20000011434 */
[----:B------:R-:W-:Y:S01]  /*6190*/  IMAD R3, R47, R6, RZ ;  /* 0x000000062f037224 */ /* 0x000fe200078e02ff */
[----:B------:R-:W-:Y:S01]  /*61a0*/  SHF.L.U32 R52, R57, 0x10, RZ ;  /* 0x0000001039347819 */ /* 0x000fe200000006ff */
[-C--:B------:R-:W-:Y:S01]  /*61b0*/  IMAD R2, R51, R50.reuse, R2 ;  /* 0x0000003233027224 */ /* 0x080fe200078e0202 */
[----:B------:R-:W-:Y:S01]  /*61c0*/  SHF.R.S32.HI R51, RZ, 0x18, R56 ;  /* 0x00000018ff337819 */ /* 0x000fe20000011438 */
[----:B------:R-:W-:Y:S02]  /*61d0*/  IMAD R7, R47, R7, RZ ;  /* 0x000000072f077224 */ /* 0x000fe400078e02ff */
[-C--:B------:R-:W-:Y:S01]  /*61e0*/  IMAD R3, R49, R50.reuse, R3 ;  /* 0x0000003231037224 */ /* 0x080fe200078e0203 */
[----:B------:R-:W-:Y:S01]  /*61f0*/  PRMT R49, R57, 0x8880, RZ ;  /* 0x0000888039317816 */ /* 0x000fe200000000ff */
[----:B------:R-:W-:Y:S01]  /*6200*/  IMAD R7, R51, R50, R7 ;  /* 0x0000003233077224 */ /* 0x000fe200078e0207 */
[----:B------:R-:W-:Y:S01]  /*6210*/  SHF.R.S32.HI R51, RZ, 0x18, R52 ;  /* 0x00000018ff337819 */ /* 0x000fe20000011434 */
[----:B------:R-:W-:Y:S02]  /*6220*/  IMAD R4, R47, R8, RZ ;  /* 0x000000082f047224 */ /* 0x000fe400078e02ff */
[----:B------:R-:W-:Y:S01]  /*6230*/  IMAD.SHL.U32 R52, R57, 0x100, RZ ;  /* 0x0000010039347824 */ /* 0x000fe200078e00ff */
[----:B------:R-:W-:Y:S01]  /*6240*/  I2IP.S8.S32.SAT R55, R7, R3, RZ ;  /* 0x0000000307377239 */ /* 0x000fe200000014ff */
[----:B------:R-:W-:Y:S02]  /*6250*/  IMAD R5, R47, R9, RZ ;  /* 0x000000092f057224 */ /* 0x000fe400078e02ff */
[----:B------:R-:W-:Y:S01]  /*6260*/  IMAD R4, R49, R50, R4 ;  /* 0x0000003231047224 */ /* 0x000fe200078e0204 */
[----:B------:R-:W-:Y:S01]  /*6270*/  SHF.R.S32.HI R49, RZ, 0x18, R52 ;  /* 0x00000018ff317819 */ /* 0x000fe20000011434 */
[----:B------:R-:W-:Y:S01]  /*6280*/  IMAD R6, R47, R10, RZ ;  /* 0x0000000a2f067224 */ /* 0x000fe200078e02ff */
[----:B------:R-:W-:Y:S01]  /*6290*/  I2IP.S8.S32.SAT R68, R2, R0, R55 ;  /* 0x0000000002447239 */ /* 0x000fe20000001437 */
[-C--:B------:R-:W-:Y:S01]  /*62a0*/  IMAD R5, R51, R50.reuse, R5 ;  /* 0x0000003233057224 */ /* 0x080fe200078e0205 */
[----:B------:R-:W-:Y:S01]  /*62b0*/  SHF.L.U32 R52, R58, 0x10, RZ ;  /* 0x000000103a347819 */ /* 0x000fe200000006ff */
[----:B------:R-:W-:Y:S01]  /*62c0*/  IMAD R11, R47, R11, RZ ;  /* 0x0000000b2f0b7224 */ /* 0x000fe200078e02ff */
[----:B------:R-:W-:Y:S01]  /*62d0*/  SHF.R.S32.HI R51, RZ, 0x18, R57 ;  /* 0x00000018ff337819 */ /* 0x000fe20000011439 */
[----:B------:R-:W-:Y:S01]  /*62e0*/  IMAD R6, R49, R50, R6 ;  /* 0x0000003231067224 */ /* 0x000fe200078e0206 */
[----:B------:R-:W-:Y:S01]  /*62f0*/  SHF.R.S32.HI R52, RZ, 0x18, R52 ;  /* 0x00000018ff347819 */ /* 0x000fe20000011434 */
[C---:B------:R-:W-:Y:S02]  /*6300*/  IMAD R8, R47.reuse, R12, RZ ;  /* 0x0000000c2f087224 */ /* 0x040fe400078e02ff */
[----:B------:R-:W-:Y:S02]  /*6310*/  IMAD.MOV.U32 R49, RZ, RZ, R54 ;  /* 0x000000ffff317224 */ /* 0x000fe400078e0036 */
[----:B------:R-:W-:Y:S02]  /*6320*/  IMAD R9, R47, R13, RZ ;  /* 0x0000000d2f097224 */ /* 0x000fe400078e02ff */
[----:B------:R-:W-:Y:S01]  /*6330*/  IMAD R11, R51, R50, R11 ;  /* 0x00000032330b7224 */ /* 0x000fe200078e020b */
[----:B------:R-:W-:Y:S01]  /*6340*/  SHF.R.S32.HI R51, RZ, 0x18, R58 ;  /* 0x00000018ff337819 */ /* 0x000fe2000001143a */
[----:B------:R-:W-:Y:S02]  /*6350*/  IMAD R10, R47, R14, RZ ;  /* 0x0000000e2f0a7224 */ /* 0x000fe400078e02ff */
[----:B------:R-:W-:Y:S01]  /*6360*/  IMAD R8, R49, R50, R8 ;  /* 0x0000003231087224 */ /* 0x000fe200078e0208 */
[----:B------:R-:W-:Y:S01]  /*6370*/  I2IP.S8.S32.SAT R69, R11, R6, RZ ;  /* 0x000000060b457239 */ /* 0x000fe200000014ff */
[----:B------:R-:W-:Y:S01]  /*6380*/  IMAD R15, R47, R15, RZ ;  /* 0x0000000f2f0f7224 */ /* 0x000fe200078e02ff */
[----:B------:R-:W-:Y:S01]  /*6390*/  PRMT R49, R59, 0x8880, RZ ;  /* 0x000088803b317816 */ /* 0x000fe200000000ff */
[----:B------:R-:W-:Y:S01]  /*63a0*/  IMAD R9, R52, R50, R9 ;  /* 0x0000003234097224 */ /* 0x000fe200078e0209 */
[----:B------:R-:W-:Y:S01]  /*63b0*/  I2IP.S8.S32.SAT R69, R5, R4, R69 ;  /* 0x0000000405457239 */ /* 0x000fe20000001445 */
[-C--:B------:R-:W-:Y:S01]  /*63c0*/  IMAD R10, R53, R50.reuse, R10 ;  /* 0x00000032350a7224 */ /* 0x080fe200078e020a */
[----:B------:R-:W-:Y:S01]  /*63d0*/  SHF.L.U32 R53, R59, 0x8, RZ ;  /* 0x000000083b357819 */ /* 0x000fe200000006ff */
[----:B------:R-:W-:Y:S01]  /*63e0*/  IMAD R15, R51, R50, R15 ;  /* 0x00000032330f7224 */ /* 0x000fe200078e020f */
[----:B------:R-:W-:Y:S01]  /*63f0*/  SHF.L.U32 R51, R59, 0x10, RZ ;  /* 0x000000103b337819 */ /* 0x000fe200000006ff */
[C---:B------:R-:W-:Y:S01]  /*6400*/  IMAD R12, R47.reuse, R16, RZ ;  /* 0x000000102f0c7224 */ /* 0x040fe200078e02ff */
[----:B------:R-:W-:Y:S01]  /*6410*/  SHF.R.S32.HI R53, RZ, 0x18, R53 ;  /* 0x00000018ff357819 */ /* 0x000fe20000011435 */
[C---:B------:R-:W-:Y:S01]  /*6420*/  IMAD R13, R47.reuse, R17, RZ ;  /* 0x000000112f0d7224 */ /* 0x040fe200078e02ff */
[----:B------:R-:W-:Y:S01]  /*6430*/  SHF.R.S32.HI R51, RZ, 0x18, R51 ;  /* 0x00000018ff337819 */ /* 0x000fe20000011433 */
[----:B------:R-:W-:Y:S01]  /*6440*/  IMAD R14, R47, R18, RZ ;  /* 0x000000122f0e7224 */ /* 0x000fe200078e02ff */
[----:B------:R-:W-:Y:S01]  /*6450*/  I2IP.S8.S32.SAT R70, R15, R10, RZ ;  /* 0x0000000a0f467239 */ /* 0x000fe200000014ff */
[----:B------:R-:W-:Y:S01]  /*6460*/  IMAD R12, R49, R50, R12 ;  /* 0x00000032310c7224 */ /* 0x000fe200078e020c */
[----:B------:R-:W-:Y:S01]  /*6470*/  SHF.R.S32.HI R49, RZ, 0x18, R59 ;  /* 0x00000018ff317819 */ /* 0x000fe2000001143b */
[----:B------:R-:W-:Y:S01]  /*6480*/  IMAD R19, R47, R19, RZ ;  /* 0x000000132f137224 */ /* 0x000fe200078e02ff */
[----:B------:R-:W-:Y:S01]  /*6490*/  I2IP.S8.S32.SAT R70, R9, R8, R70 ;  /* 0x0000000809467239 */ /* 0x000fe20000001446 */
[-C--:B------:R-:W-:Y:S01]  /*64a0*/  IMAD R13, R51, R50.reuse, R13 ;  /* 0x00000032330d7224 */ /* 0x080fe200078e020d */
[C---:B------:R-:W-:Y:S01]  /*64b0*/  PRMT R51, R60.reuse, 0x8880, RZ ;  /* 0x000088803c337816 */ /* 0x040fe200000000ff */
[-C--:B------:R-:W-:Y:S01]  /*64c0*/  IMAD R14, R53, R50.reuse, R14 ;  /* 0x00000032350e7224 */ /* 0x080fe200078e020e */
[----:B------:R-:W-:Y:S01]  /*64d0*/  PRMT R53, R61, 0x8880, RZ ;  /* 0x000088803d357816 */ /* 0x000fe200000000ff */
[----:B------:R-:W-:Y:S01]  /*64e0*/  IMAD R19, R49, R50, R19 ;  /* 0x0000003231137224 */ /* 0x000fe200078e0213 */
[----:B------:R-:W-:Y:S01]  /*64f0*/  MOV R49, R51 ;  /* 0x0000003300317202 */ /* 0x000fe20000000f00 */
[----:B------:R-:W-:Y:S02]  /*6500*/  IMAD R16, R47, R20, RZ ;  /* 0x000000142f107224 */ /* 0x000fe400078e02ff */
[C---:B------:R-:W-:Y:S01]  /*6510*/  IMAD.U32 R52, R60.reuse, 0x10000, RZ ;  /* 0x000100003c347824 */ /* 0x040fe200078e00ff */
[----:B------:R-:W-:Y:S01]  /*6520*/  I2IP.S8.S32.SAT R71, R19, R14, RZ ;  /* 0x0000000e13477239 */ /* 0x000fe200000014ff */
[----:B------:R-:W-:Y:S01]  /*6530*/  IMAD R16, R49, R50, R16 ;  /* 0x0000003231107224 */ /* 0x000fe200078e0210 */
[----:B------:R-:W-:Y:S01]  /*6540*/  SHF.L.U32 R49, R60, 0x8, RZ ;  /* 0x000000083c317819 */ /* 0x000fe200000006ff */
[C---:B------:R-:W-:Y:S01]  /*6550*/  IMAD R17, R47.reuse, R21, RZ ;  /* 0x000000152f117224 */ /* 0x040fe200078e02ff */
[----:B------:R-:W-:Y:S01]  /*6560*/  SHF.R.S32.HI R51, RZ, 0x18, R52 ;  /* 0x00000018ff337819 */ /* 0x000fe20000011434 */
[C---:B------:R-:W-:Y:S01]  /*6570*/  IMAD R18, R47.reuse, R22, RZ ;  /* 0x000000162f127224 */ /* 0x040fe200078e02ff */
[----:B------:R-:W-:Y:S01]  /*6580*/  SHF.R.S32.HI R49, RZ, 0x18, R49 ;  /* 0x00000018ff317819 */ /* 0x000fe20000011431 */
[----:B------:R-:W-:Y:S01]  /*6590*/  IMAD R23, R47, R23, RZ ;  /* 0x000000172f177224 */ /* 0x000fe200078e02ff */
[----:B------:R-:W-:Y:S01]  /*65a0*/  I2IP.S8.S32.SAT R71, R13, R12, R71 ;  /* 0x0000000c0d477239 */ /* 0x000fe20000001447 */
[----:B------:R-:W-:Y:S01]  /*65b0*/  IMAD R17, R51, R50, R17 ;  /* 0x0000003233117224 */ /* 0x000fe200078e0211 */
[C---:B------:R-:W-:Y:S01]  /*65c0*/  SHF.L.U32 R52, R61.reuse, 0x10, RZ ;  /* 0x000000103d347819 */ /* 0x040fe200000006ff */
[----:B------:R-:W-:Y:S01]  /*65d0*/  IMAD.SHL.U32 R54, R61, 0x100, RZ ;  /* 0x000001003d367824 */ /* 0x000fe200078e00ff */
[----:B------:R-:W-:Y:S01]  /*65e0*/  SHF.R.S32.HI R51, RZ, 0x18, R60 ;  /* 0x00000018ff337819 */ /* 0x000fe2000001143c */
[----:B------:R-:W-:Y:S01]  /*65f0*/  IMAD R20, R47, R24, RZ ;  /* 0x000000182f147224 */ /* 0x000fe200078e02ff */
[----:B------:R1:W-:Y:S01]  /*6600*/  STS.128 [R95+UR49+0x4200], R68 ;  /* 0x004200445f007988 */ /* 0x0003e20008000c31 */
[-C--:B------:R-:W-:Y:S01]  /*6610*/  IMAD R18, R49, R50.reuse, R18 ;  /* 0x0000003231127224 */ /* 0x080fe200078e0212 */
[----:B------:R-:W-:Y:S01]  /*6620*/  SHF.R.S32.HI R52, RZ, 0x18, R52 ;  /* 0x00000018ff347819 */ /* 0x000fe20000011434 */
[----:B------:R-:W-:Y:S01]  /*6630*/  IMAD R21, R47, R25, RZ ;  /* 0x000000192f157224 */ /* 0x000fe200078e02ff */
[----:B------:R-:W-:Y:S01]  /*6640*/  SHF.R.S32.HI R49, RZ, 0x18, R54 ;  /* 0x00000018ff317819 */ /* 0x000fe20000011436 */
[----:B------:R-:W-:Y:S01]  /*6650*/  IMAD R23, R51, R50, R23 ;  /* 0x0000003233177224 */ /* 0x000fe200078e0217 */
[----:B------:R-:W-:Y:S01]  /*6660*/  SHF.R.S32.HI R51, RZ, 0x18, R61 ;  /* 0x00000018ff337819 */ /* 0x000fe2000001143d */
[----:B------:R-:W-:Y:S01]  /*6670*/  IMAD R22, R47, R26, RZ ;  /* 0x0000001a2f167224 */ /* 0x000fe200078e02ff */
[----:B------:R-:W-:Y:S01]  /*6680*/  SHF.R.S32.HI R54, RZ, 0x18, R63 ;  /* 0x00000018ff367819 */ /* 0x000fe2000001143f */
[----:B------:R-:W-:Y:S01]  /*6690*/  IMAD R20, R53, R50, R20 ;  /* 0x0000003235147224 */ /* 0x000fe200078e0214 */
[----:B------:R-:W-:Y:S01]  /*66a0*/  I2IP.S8.S32.SAT R76, R23, R18, RZ ;  /* 0x00000012174c7239 */ /* 0x000fe200000014ff */
[----:B------:R-:W-:Y:S01]  /*66b0*/  IMAD R27, R47, R27, RZ ;  /* 0x0000001b2f1b7224 */ /* 0x000fe200078e02ff */
[----:B------:R-:W-:Y:S01]  /*66c0*/  SHF.L.U32 R53, R62, 0x8, RZ ;  /* 0x000000083e357819 */ /* 0x000fe200000006ff */
[-C--:B------:R-:W-:Y:S01]  /*66d0*/  IMAD R21, R52, R50.reuse, R21 ;  /* 0x0000003234157224 */ /* 0x080fe200078e0215 */
[C---:B------:R-:W-:Y:S01]  /*66e0*/  SHF.L.U32 R52, R62.reuse, 0x10, RZ ;  /* 0x000000103e347819 */ /* 0x040fe200000006ff */
[----:B------:R-:W-:Y:S01]  /*66f0*/  IMAD R22, R49, R50, R22 ;  /* 0x0000003231167224 */ /* 0x000fe200078e0216 */
[----:B------:R-:W-:Y:S01]  /*6700*/  PRMT R49, R62, 0x8880, RZ ;  /* 0x000088803e317816 */ /* 0x000fe200000000ff */
[----:B------:R-:W-:Y:S01]  /*6710*/  IMAD R24, R47, R28, RZ ;  /* 0x0000001c2f187224 */ /* 0x000fe200078e02ff */
[----:B------:R-:W-:Y:S01]  /*6720*/  I2IP.S8.S32.SAT R76, R17, R16, R76 ;  /* 0x00000010114c7239 */ /* 0x000fe2000000144c */
[----:B------:R-:W-:Y:S01]  /*6730*/  IMAD R27, R51, R50, R27 ;  /* 0x00000032331b7224 */ /* 0x000fe200078e021b */
[----:B------:R-:W-:Y:S01]  /*6740*/  SHF.R.S32.HI R51, RZ, 0x18, R52 ;  /* 0x00000018ff337819 */ /* 0x000fe20000011434 */
[C---:B------:R-:W-:Y:S01]  /*6750*/  IMAD R25, R47.reuse, R29, RZ ;  /* 0x0000001d2f197224 */ /* 0x040fe200078e02ff */
[----:B------:R-:W-:Y:S01]  /*6760*/  SHF.R.S32.HI R53, RZ, 0x18, R53 ;  /* 0x00000018ff357819 */ /* 0x000fe20000011435 */
[----:B------:R-:W-:Y:S01]  /*6770*/  IMAD R26, R47, R30, RZ ;  /* 0x0000001e2f1a7224 */ /* 0x000fe200078e02ff */
[----:B------:R-:W-:Y:S01]  /*6780*/  I2IP.S8.S32.SAT R77, R27, R22, RZ ;  /* 0x000000161b4d7239 */ /* 0x000fe200000014ff */
[-C--:B------:R-:W-:Y:S01]  /*6790*/  IMAD R24, R49, R50.reuse, R24 ;  /* 0x0000003231187224 */ /* 0x080fe200078e0218 */
[----:B------:R-:W-:Y:S01]  /*67a0*/  SHF.L.U32 R52, R63, 0x10, RZ ;  /* 0x000000103f347819 */ /* 0x000fe200000006ff */
[----:B------:R-:W-:Y:S01]  /*67b0*/  IMAD R25, R51, R50, R25 ;  /* 0x0000003233197224 */ /* 0x000fe200078e0219 */
[----:B------:R-:W-:Y:S01]  /*67c0*/  I2IP.S8.S32.SAT R77, R21, R20, R77 ;  /* 0x00000014154d7239 */ /* 0x000fe2000000144d */
[----:B------:R-:W-:Y:S01]  /*67d0*/  IMAD R26, R53, R50, R26 ;  /* 0x00000032351a7224 */ /* 0x000fe200078e021a */
[----:B------:R-:W-:Y:S01]  /*67e0*/  SHF.R.S32.HI R49, RZ, 0x18, R62 ;  /* 0x00000018ff317819 */ /* 0x000fe2000001143e */
[----:B------:R-:W-:Y:S01]  /*67f0*/  IMAD R31, R47, R31, RZ ;  /* 0x0000001f2f1f7224 */ /* 0x000fe200078e02ff */
[C---:B------:R-:W-:Y:S01]  /*6800*/  PRMT R51, R63.reuse, 0x8880, RZ ;  /* 0x000088803f337816 */ /* 0x040fe200000000ff */
[----:B------:R-:W-:Y:S01]  /*6810*/  IMAD.SHL.U32 R53, R63, 0x100, RZ ;  /* 0x000001003f357824 */ /* 0x000fe200078e00ff */
[----:B------:R-:W-:Y:S01]  /*6820*/  SHF.R.S32.HI R52, RZ, 0x18, R52 ;  /* 0x00000018ff347819 */ /* 0x000fe20000011434 */
[C---:B------:R-:W-:Y:S02]  /*6830*/  IMAD R28, R47.reuse, R32, RZ ;  /* 0x000000202f1c7224 */ /* 0x040fe400078e02ff */
[----:B------:R-:W-:Y:S01]  /*6840*/  IMAD R29, R47, R33, RZ ;  /* 0x000000212f1d7224 */ /* 0x000fe200078e02ff */
[----:B------:R-:W-:Y:S01]  /*6850*/  SHF.R.S32.HI R53, RZ, 0x18, R53 ;  /* 0x00000018ff357819 */ /* 0x000fe20000011435 */
[-C--:B------:R-:W-:Y:S02]  /*6860*/  IMAD R31, R49, R50.reuse, R31 ;  /* 0x00000032311f7224 */ /* 0x080fe400078e021f */
[----:B------:R-:W-:Y:S02]  /*6870*/  IMAD R28, R51, R50, R28 ;  /* 0x00000032331c7224 */ /* 0x000fe400078e021c */
[----:B------:R-:W-:Y:S01]  /*6880*/  IMAD R30, R47, R34, RZ ;  /* 0x000000222f1e7224 */ /* 0x000fe200078e02ff */
[----:B------:R-:W-:Y:S01]  /*6890*/  I2IP.S8.S32.SAT R55, R31, R26, RZ ;  /* 0x0000001a1f377239 */ /* 0x000fe200000014ff */
[----:B------:R-:W-:Y:S02]  /*68a0*/  IMAD R29, R52, R50, R29 ;  /* 0x00000032341d7224 */ /* 0x000fe400078e021d */
[----:B------:R-:W-:Y:S01]  /*68b0*/  IMAD R35, R47, R35, RZ ;  /* 0x000000232f237224 */ /* 0x000fe200078e02ff */
[----:B------:R-:W-:Y:S01]  /*68c0*/  I2IP.S8.S32.SAT R78, R25, R24, R55 ;  /* 0x00000018194e7239 */ /* 0x000fe20000001437 */
[-C--:B------:R-:W-:Y:S01]  /*68d0*/  IMAD R30, R53, R50.reuse, R30 ;  /* 0x00000032351e7224 */ /* 0x080fe200078e021e */
[----:B------:R-:W-:Y:S01]  /*68e0*/  LEA R55, R100, UR49, 0x3 ;  /* 0x0000003164377c11 */ /* 0x000fe2000f8e18ff */
[----:B------:R-:W-:Y:S05]  /*68f0*/  IMAD R35, R54, R50, R35 ;  /* 0x0000003236237224 */ /* 0x000fea00078e0223 */
[----:B------:R-:W-:Y:S04]  /*6900*/  I2IP.S8.S32.SAT R73, R35, R30, RZ ;  /* 0x0000001e23497239 */ /* 0x000fe800000014ff */
[----:B------:R-:W-:Y:S05]  /*6910*/  I2IP.S8.S32.SAT R79, R29, R28, R73 ;  /* 0x0000001c1d4f7239 */ /* 0x000fea0000001449 */
[----:B------:R1:W-:Y:S01]  /*6920*/  STS.128 [R109+0x4210], R76 ;  /* 0x0042104c6d007388 */ /* 0x0003e20000000c00 */
[----:B------:R-:W-:Y:S01]  /*6930*/  @!PT LDS RZ, [RZ] ;  /* 0x00000000fffff984 */ /* 0x000fe20000000800 */
[----:B------:R-:W-:Y:S01]  /*6940*/  @!PT LDS RZ, [RZ] ;  /* 0x00000000fffff984 */ /* 0x000fe20000000800 */
[----:B------:R-:W-:Y:S01]  /*6950*/  @!PT LDS RZ, [RZ] ;  /* 0x00000000fffff984 */ /* 0x000fe20000000800 */
[----:B------:R-:W-:Y:S01]  /*6960*/  @!PT LDS RZ, [RZ] ;  /* 0x00000000fffff984 */ /* 0x000fe20000000800 */
[----:B------:R2:W-:Y:S07]  /*6970*/  MEMBAR.ALL.CTA ;  /* 0x0000000000007992 */ /* 0x0005ee0000008000 */
[----:B--2---:R-:W2:Y:S02]  /*6980*/  FENCE.VIEW.ASYNC.S ;  /* 0x00000000000073c6 */ /* 0x004ea40000000000 */
[----:B--2---:R-:W-:Y:S06]  /*6990*/  BAR.SYNC.DEFER_BLOCKING 0x1, 0x80 ;  /* 0x0042000000007b1d */ /* 0x004fec0000010000 */
[----:B------:R-:W-:Y:S05]  /*69a0*/  @P0 BRA `(.L_x_106) ;  /* 0x0000000000280947 */ /* 0x000fea0003800000 */
[----:B------:R-:W-:Y:S02]  /*69b0*/  UIADD3 UR4, UPT, UPT, UR49, 0x4200, URZ ;  /* 0x0000420031047890 */ /* 0x000fe4000fffe0ff */
[----:B------:R-:W-:Y:S01]  /*69c0*/  UIADD3 UR6, UP0, UPT, UR52, 0x680, URZ ;  /* 0x0000068034067890 */ /* 0x000fe2000ff1e0ff */
[----:B------:R-:W-:Y:S03]  /*69d0*/  UMOV UR43, UR36 ;  /* 0x00000024002b7c82 */ /* 0x000fe60008000000 */
[----:B------:R-:W-:Y:S01]  /*69e0*/  MOV R104, UR4 ;  /* 0x0000000400687c02 */ /* 0x000fe20008000f00 */
[----:B------:R-:W-:Y:S03]  /*69f0*/  UIADD3.X UR7, UPT, UPT, URZ, UR53, URZ, UP0, !UPT ;  /* 0x00000035ff077290 */ /* 0x000fe600087fe4ff */
[----:B------:R-:W-:Y:S11]  /*6a00*/  R2UR UR40, R104 ;  /* 0x00000000682872ca */ /* 0x000ff600000e0000 */
[----:B------:R-:W-:Y:S02]  /*6a10*/  @!UPT UIADD3 URZ, UPT, UPT, URZ, URZ, URZ ;  /* 0x000000fffffff290 */ /* 0x000fe4000fffe0ff */
[----:B------:R2:W-:Y:S01]  /*6a20*/  UTMASTG.3D [UR40], [UR6] ;  /* 0x00000028060073b5 */ /* 0x0005e20008010000 */
[----:B------:R0:W-:Y:S01]  /*6a30*/  UTMACMDFLUSH ;  /* 0x00000000000079b7 */ /* 0x0001e20000000000 */
[----:B--2---:R-:W-:Y:S04]  /*6a40*/  DEPBAR.LE SB0, 0x1 ;  /* 0x000080400000791a */ /* 0x004fe80000000000 */
.L_x_106:
[----:B------:R-:W-:Y:S05]  /*6a50*/  BSYNC.RECONVERGENT B0 ;  /* 0x0000000000007941 */ /* 0x000fea0003800200 */
.L_x_105:
[----:B------:R-:W-:Y:S06]  /*6a60*/  BAR.SYNC.DEFER_BLOCKING 0x1, 0x80 ;  /* 0x0042000000007b1d */ /* 0x000fec0000010000 */
[----:B------:R-:W2:Y:S01]  /*6a70*/  @P6 SYNCS.PHASECHK.TRANS64.TRYWAIT P0, [R55+URZ+0xa0], R74 ;  /* 0x0000a04a370065a7 */ /* 0x000ea200080011ff */
[----:B------:R-:W-:Y:S01]  /*6a80*/  BSSY B1, `(.L_x_107) ;  /* 0x000001f000017945 */ /* 0x000fe20003800000 */
[----:B--2---:R-:W-:Y:S03]  /*6a90*/  @P6 SEL R64, RZ, 0x1, !P0 ;  /* 0x00000001ff406807 */ /* 0x004fe60004000000 */
[----:B------:R-:W-:Y:S05]  /*6aa0*/  @!P6 BRA `(.L_x_108) ;  /* 0x000000000070e947 */ /* 0x000fea0003800000 */
[----:B------:R-:W-:Y:S01]  /*6ab0*/  ISETP.NE.AND P1, PT, R65, RZ, PT ;  /* 0x000000ff4100720c */ /* 0x000fe20003f25270 */
[----:B------:R-:W-:Y:S01]  /*6ac0*/  BSSY B0, `(.L_x_109) ;  /* 0x0000008000007945 */ /* 0x000fe20003800000 */
[----:B------:R-:W-:Y:S11]  /*6ad0*/  ISETP.NE.AND P0, PT, R64, RZ, PT ;  /* 0x000000ff4000720c */ /* 0x000ff60003f05270 */
[----:B------:R-:W-:Y:S04]  /*6ae0*/  @P1 IMAD R3, R100, 0x1000, R67 ;  /* 0x0000100064031824 */ /* 0x000fe800078e0243 */
[----:B------:R-:W-:Y:S01]  /*6af0*/  @P1 IMAD.IADD R2, R66, 0x1, R3 ;  /* 0x0000000142021824 */ /* 0x000fe200078e0203 */
[----:B------:R-:W-:Y:S06]  /*6b00*/  @P0 BRA `(.L_x_110) ;  /* 0x00000000000c0947 */ /* 0x000fec0003800000 */
[----:B------:R-:W-:Y:S04]  /*6b10*/  SHF.L.U32 R0, R99, 0x1f, RZ ;  /* 0x0000001f63007819 */ /* 0x000fe800000006ff */
[----:B------:R-:W2:Y:S02]  /*6b20*/  SYNCS.PHASECHK.TRANS64.TRYWAIT P0, [R55+URZ+0xa0], R0 ;  /* 0x0000a000370075a7 */ /* 0x000ea400080011ff */
[----:B--2---:R-:W-:Y:S05]  /*6b30*/  @!P0 BRA `(.L_x_111) ;  /* 0x0000003400648947 */ /* 0x004fea0003800000 */
.L_x_110:
[----:B------:R-:W-:Y:S05]  /*6b40*/  BSYNC B0 ;  /* 0x0000000000007941 */ /* 0x000fea0003800000 */
.L_x_109:
[----:B------:R-:W-:Y:S01]  /*6b50*/  ISETP.NE.AND P0, PT, R65, RZ, PT ;  /* 0x000000ff4100720c */ /* 0x000fe20003f05270 */
[----:B--2---:R-:W-:Y:S02]  /*6b60*/  VIADD R55, R55, 0xc0 ;  /* 0x000000c037377836 */ /* 0x004fe40000000000 */
[----:B------:R-:W-:Y:S02]  /*6b70*/  IMAD.U32 R0, RZ, RZ, UR37 ;  /* 0x00000025ff007e24 */ /* 0x000fe4000f8e00ff */
[----:B------:R-:W-:Y:S03]  /*6b80*/  VIADD R100, R100, 0x1 ;  /* 0x0000000164647836 */ /* 0x000fe60000000000 */
[----:B------:R-:W-:Y:S05]  /*6b90*/  PRMT R0, R0, 0x654, R55 ;  /* 0x0000065400007816 */ /* 0x000fea0000000037 */
[----:B------:R2:W3:Y:S04]  /*6ba0*/  @P0 LDS.128 R56, [R3+0x200] ;  /* 0x0002000003380984 */ /* 0x0004e80000000c00 */
[----:B------:R2:W4:Y:S01]  /*6bb0*/  @P0 LDS.128 R60, [R2+0x210] ;  /* 0x00021000023c0984 */ /* 0x0005220000000c00 */
        /* <DEDUP_REMOVED lines=10> */
[----:B--23--:R-:W-:Y:S02]  /*6c60*/  LOP3.LUT R99, R99, R0, RZ, 0x3c, !PT ;  /* 0x0000000063637212 */ /* 0x00cfe400078e3cff */
.L_x_108:
[----:B------:R-:W-:Y:S05]  /*6c70*/  BSYNC B1 ;  /* 0x0000000000017941 */ /* 0x000fea0003800000 */
.L_x_107:
[----:B------:R-:W-:Y:S05]  /*6c80*/  VIADD R3, R48, 0x40 ;  /* 0x0000004030037836 */ /* 0x000fea0000000000 */
[----:B------:R-:W-:Y:S04]  /*6c90*/  SHF.R.U32.HI R3, RZ, 0x15, R3 ;  /* 0x00000015ff037819 */ /* 0x000fe80000011603 */
[----:B------:R-:W-:Y:S11]  /*6ca0*/  LOP3.LUT P0, RZ, R3, 0x3, R96, 0x48, !PT ;  /* 0x0000000303ff7812 */ /* 0x000ff60007804860 */
[----:B------:R-:W-:Y:S02]  /*6cb0*/  @!UPT UIADD3 URZ, UPT, UPT, URZ, URZ, URZ ;  /* 0x000000fffffff290 */ /* 0x000fe4000fffe0ff */
[----:B------:R-:W-:Y:S05]  /*6cc0*/  @!P0 BRA `(.L_x_112) ;  /* 0x0000000000408947 */ /* 0x000fea0003800000 */
[----:B------:R-:W2:Y:S01]  /*6cd0*/  LDCU.64 UR8, c[0x4][0x78] ;  /* 0x01000f00ff0877ac */ /* 0x000ea20008000a00 */
[----:B------:R-:W-:Y:S01]  /*6ce0*/  MOV R3, 0x0 ;  /* 0x0000000000037802 */ /* 0x000fe20000000f00 */
[----:B------:R-:W-:Y:S02]  /*6cf0*/  HFMA2 R12, -RZ, RZ, 0, 5.9604644775390625e-08 ;  /* 0x00000001ff0c7431 */ /* 0x000fe400000001ff */
[----:B------:R-:W-:Y:S02]  /*6d00*/  IMAD.MOV.U32 R8, RZ, RZ, 0x192 ;  /* 0x00000192ff087424 */ /* 0x000fe400078e00ff */
[----:B------:R-:W-:Y:S01]  /*6d10*/  IMAD.MOV.U32 R13, RZ, RZ, RZ ;  /* 0x000000ffff0d7224 */ /* 0x000fe200078e00ff */
[----:B------:R-:W3:Y:S01]  /*6d20*/  LDCU.64 UR6, c[0x4][0x80] ;  /* 0x01001000ff0677ac */ /* 0x000ee20008000a00 */
[----:B------:R-:W1:Y:S01]  /*6d30*/  LDC.64 R2, c[0x4][R3] ;  /* 0x0100000003027b82 */ /* 0x000e620000000a00 */
[----:B------:R-:W5:Y:S01]  /*6d40*/  LDCU.64 UR4, c[0x4][0x18] ;  /* 0x01000300ff0477ac */ /* 0x000f620008000a00 */
[----:B--2---:R-:W-:Y:S01]  /*6d50*/  MOV R5, UR9 ;  /* 0x0000000900057c02 */ /* 0x004fe20008000f00 */
[----:B------:R-:W-:Y:S01]  /*6d60*/  IMAD.U32 R4, RZ, RZ, UR8 ;  /* 0x00000008ff047e24 */ /* 0x000fe2000f8e00ff */
[----:B---3--:R-:W-:Y:S01]  /*6d70*/  MOV R7, UR7 ;  /* 0x0000000700077c02 */ /* 0x008fe20008000f00 */
[----:B------:R-:W-:Y:S01]  /*6d80*/  IMAD.U32 R6, RZ, RZ, UR6 ;  /* 0x00000006ff067e24 */ /* 0x000fe2000f8e00ff */
[----:B-----5:R-:W-:Y:S01]  /*6d90*/  MOV R11, UR5 ;  /* 0x00000005000b7c02 */ /* 0x020fe20008000f00 */
[----:B------:R-:W-:Y:S02]  /*6da0*/  IMAD.U32 R10, RZ, RZ, UR4 ;  /* 0x00000004ff0a7e24 */ /* 0x000fe4000f8e00ff */
[----:B------:R-:W-:Y:S07]  /*6db0*/  LEPC R20, `(.L_x_112) ;  /* 0x000000001014794e */ /* 0x000fee0000000000 */
[----:B-1--4-:R-:W-:Y:S05]  /*6dc0*/  CALL.ABS.NOINC R2 ;  /* 0x0000000002007343 */ /* 0x012fea0003c00000 */
.L_x_112:
[----:B------:R-:W-:Y:S01]  /*6dd0*/  SHF.L.U32 R51, R56, 0x10, RZ ;  /* 0x0000001038337819 */ /* 0x000fe200000006ff */
[----:B------:R-:W-:Y:S05]  /*6de0*/  WARPSYNC.ALL ;  /* 0x0000000000007948 */ /* 0x000fea0003800000 */
[----:B------:R-:W-:Y:S01]  /*6df0*/  R2UR UR4, R48 ;  /* 0x00000000300472ca */ /* 0x000fe200000e0000 */
[----:B------:R-:W-:Y:S01]  /*6e00*/  BSSY.RECONVERGENT B0, `(.L_x_113) ;  /* 0x0000099000007945 */ /* 0x000fe20003800200 */
[C---:B------:R-:W-:Y:S02]  /*6e10*/  PRMT R49, R56.reuse, 0x8880, RZ ;  /* 0x0000888038317816 */ /* 0x040fe400000000ff */
[----:B------:R-:W-:Y:S02]  /*6e20*/  SHF.R.S32.HI R51, RZ, 0x18, R51 ;  /* 0x00000018ff337819 */ /* 0x000fe40000011433 */
[----:B------:R-:W-:Y:S02]  /*6e30*/  SHF.L.U32 R52, R56, 0x8, RZ ;  /* 0x0000000838347819 */ /* 0x000fe400000006ff */
[----:B------:R-:W-:Y:S02]  /*6e40*/  SHF.L.U32 R53, R57, 0x8, RZ ;  /* 0x0000000839357819 */ /* 0x000fe400000006ff */
[----:B------:R-:W-:Y:S02]  /*6e50*/  SHF.R.S32.HI R54, RZ, 0x18, R58 ;  /* 0x00000018ff367819 */ /* 0x000fe4000001143a */
[----:B------:R-:W-:Y:S01]  /*6e60*/  SHF.R.S32.HI R53, RZ, 0x18, R53 ;  /* 0x00000018ff357819 */ /* 0x000fe20000011435 */
[----:B------:R-:W-:Y:S01]  /*6e70*/  LDTM.16dp32bit_t0_t15.x32 R4, tmem[UR4+0x40] ;  /* 0x00004004000479ee */ /* 0x000fe20008a80000 */
[----:B------:R-:W2:Y:S01]  /*6e80*/  LDTM.16dp32bit_t16_t31.x32 R4, tmem[UR4+0x60] ;  /* 0x00006004000479ee */ /* 0x000ea20008aa0000 */
[----:B----4-:R-:W-:Y:S02]  /*6e90*/  SHF.L.U32 R55, R62, 0x8, RZ ;  /* 0x000000083e377819 */ /* 0x010fe400000006ff */
[----:B------:R-:W-:Y:S02]  /*6ea0*/  ISETP.NE.AND P0, PT, R105, RZ, PT ;  /* 0x000000ff6900720c */ /* 0x000fe40003f05270 */
[----:B------:R-:W-:Y:S02]  /*6eb0*/  SHF.R.S32.HI R55, RZ, 0x18, R55 ;  /* 0x00000018ff377819 */ /* 0x000fe40000011437 */
[----:B------:R-:W-:Y:S01]  /*6ec0*/  ISETP.NE.AND P6, PT, R72, RZ, PT ;  /* 0x000000ff4800720c */ /* 0x000fe20003fc5270 */
[C---:B--2---:R-:W-:Y:S02]  /*6ed0*/  IMAD R0, R47.reuse, R4, RZ ;  /* 0x000000042f007224 */ /* 0x044fe400078e02ff */
        /* <DEDUP_REMOVED lines=12> */
[C---:B------:R-:W-:Y:S01]  /*6fa0*/  IMAD R4, R47.reuse, R8, RZ ;  /* 0x000000082f047224 */ /* 0x040fe200078e02ff */
[----:B------:R-:W-:Y:S01]  /*6fb0*/  SHF.L.U32 R52, R58, 0x10, RZ ;  /* 0x000000103a347819 */ /* 0x000fe200000006ff */
[----:B------:R-:W-:Y:S01]  /*6fc0*/  IMAD R5, R47, R9, RZ ;  /* 0x000000092f057224 */ /* 0x000fe200078e02ff */
[----:B-1----:R-:W-:Y:S01]  /*6fd0*/  I2IP.S8.S32.SAT R69, R7, R3, RZ ;  /* 0x0000000307457239 */ /* 0x002fe200000014ff */
[----:B------:R-:W-:Y:S01]  /*6fe0*/  IMAD R6, R47, R10, RZ ;  /* 0x0000000a2f067224 */ /* 0x000fe200078e02ff */
[----:B------:R-:W-:Y:S01]  /*6ff0*/  SHF.R.S32.HI R52, RZ, 0x18, R52 ;  /* 0x00000018ff347819 */ /* 0x000fe20000011434 */
[----:B------:R-:W-:Y:S01]  /*7000*/  IMAD R4, R49, R50, R4 ;  /* 0x0000003231047224 */ /* 0x000fe200078e0204 */
[----:B------:R-:W-:Y:S01]  /*7010*/  I2IP.S8.S32.SAT R68, R2, R0, R69 ;  /* 0x0000000002447239 */ /* 0x000fe20000001445 */
[-C--:B------:R-:W-:Y:S01]  /*7020*/  IMAD R5, R51, R50.reuse, R5 ;  /* 0x0000003233057224 */ /* 0x080fe200078e0205 */
[----:B------:R-:W-:Y:S01]  /*7030*/  SHF.R.S32.HI R49, RZ, 0x18, R57 ;  /* 0x00000018ff317819 */ /* 0x000fe20000011439 */
[----:B------:R-:W-:Y:S01]  /*7040*/  IMAD R11, R47, R11, RZ ;  /* 0x0000000b2f0b7224 */ /* 0x000fe200078e02ff */
[C---:B------:R-:W-:Y:S01]  /*7050*/  PRMT R51, R58.reuse, 0x8880, RZ ;  /* 0x000088803a337816 */ /* 0x040fe200000000ff */
[----:B------:R-:W-:Y:S01]  /*7060*/  IMAD R6, R53, R50, R6 ;  /* 0x0000003235067224 */ /* 0x000fe200078e0206 */
[----:B------:R-:W-:Y:S01]  /*7070*/  SHF.L.U32 R53, R58, 0x8, RZ ;  /* 0x000000083a357819 */ /* 0x000fe200000006ff */
[C---:B------:R-:W-:Y:S02]  /*7080*/  IMAD R8, R47.reuse, R12, RZ ;  /* 0x0000000c2f087224 */ /* 0x040fe400078e02ff */
[----:B------:R-:W-:Y:S01]  /*7090*/  IMAD R9, R47, R13, RZ ;  /* 0x0000000d2f097224 */ /* 0x000fe200078e02ff */
[----:B------:R-:W-:Y:S01]  /*70a0*/  SHF.R.S32.HI R53, RZ, 0x18, R53 ;  /* 0x00000018ff357819 */ /* 0x000fe20000011435 */
[----:B------:R-:W-:Y:S01]  /*70b0*/  IMAD R11, R49, R50, R11 ;  /* 0x00000032310b7224 */ /* 0x000fe200078e020b */
[----:B------:R-:W-:Y:S01]  /*70c0*/  PRMT R49, R59, 0x8880, RZ ;  /* 0x000088803b317816 */ /* 0x000fe200000000ff */
[----:B------:R-:W-:Y:S02]  /*70d0*/  IMAD R10, R47, R14, RZ ;  /* 0x0000000e2f0a7224 */ /* 0x000fe400078e02ff */
[----:B------:R-:W-:Y:S01]  /*70e0*/  IMAD R8, R51, R50, R8 ;  /* 0x0000003233087224 */ /* 0x000fe200078e0208 */
[----:B------:R-:W-:Y:S01]  /*70f0*/  I2IP.S8.S32.SAT R70, R11, R6, RZ ;  /* 0x000000060b467239 */ /* 0x000fe200000014ff */
[-C--:B------:R-:W-:Y:S01]  /*7100*/  IMAD R9, R52, R50.reuse, R9 ;  /* 0x0000003234097224 */ /* 0x080fe200078e0209 */
[----:B------:R-:W-:Y:S01]  /*7110*/  SHF.L.U32 R51, R59, 0x10, RZ ;  /* 0x000000103b337819 */ /* 0x000fe200000006ff */
[----:B------:R-:W-:Y:S01]  /*7120*/  IMAD R10, R53, R50, R10 ;  /* 0x00000032350a7224 */ /* 0x000fe200078e020a */
[----:B------:R-:W-:Y:S01]  /*7130*/  I2IP.S8.S32.SAT R69, R5, R4, R70 ;  /* 0x0000000405457239 */ /* 0x000fe20000001446 */
[----:B------:R-:W-:Y:S01]  /*7140*/  IMAD R15, R47, R15, RZ ;  /* 0x0000000f2f0f7224 */ /* 0x000fe200078e02ff */
[----:B------:R-:W-:Y:S01]  /*7150*/  SHF.R.S32.HI R51, RZ, 0x18, R51 ;  /* 0x00000018ff337819 */ /* 0x000fe20000011433 */
[----:B------:R-:W-:Y:S01]  /*7160*/  IMAD.SHL.U32 R53, R59, 0x100, RZ ;  /* 0x000001003b357824 */ /* 0x000fe200078e00ff */
[----:B------:R-:W-:Y:S01]  /*7170*/  SHF.R.S32.HI R52, RZ, 0x18, R59 ;  /* 0x00000018ff347819 */ /* 0x000fe2000001143b */
[C---:B------:R-:W-:Y:S02]  /*7180*/  IMAD R12, R47.reuse, R16, RZ ;  /* 0x000000102f0c7224 */ /* 0x040fe400078e02ff */
[----:B------:R-:W-:Y:S01]  /*7190*/  IMAD R13, R47, R17, RZ ;  /* 0x000000112f0d7224 */ /* 0x000fe200078e02ff */
[----:B------:R-:W-:Y:S01]  /*71a0*/  SHF.R.S32.HI R53, RZ, 0x18, R53 ;  /* 0x00000018ff357819 */ /* 0x000fe20000011435 */
[----:B------:R-:W-:Y:S01]  /*71b0*/  IMAD R15, R54, R50, R15 ;  /* 0x00000032360f7224 */ /* 0x000fe200078e020f */
[----:B------:R-:W-:Y:S01]  /*71c0*/  SHF.L.U32 R54, R61, 0x10, RZ ;  /* 0x000000103d367819 */ /* 0x000fe200000006ff */
[----:B------:R-:W-:Y:S02]  /*71d0*/  IMAD R14, R47, R18, RZ ;  /* 0x000000122f0e7224 */ /* 0x000fe400078e02ff */
[----:B------:R-:W-:Y:S01]  /*71e0*/  IMAD R12, R49, R50, R12 ;  /* 0x00000032310c7224 */ /* 0x000fe200078e020c */
[----:B------:R-:W-:Y:S01]  /*71f0*/  I2IP.S8.S32.SAT R71, R15, R10, RZ ;  /* 0x0000000a0f477239 */ /* 0x000fe200000014ff */
[----:B------:R-:W-:Y:S01]  /*7200*/  IMAD R19, R47, R19, RZ ;  /* 0x000000132f137224 */ /* 0x000fe200078e02ff */
[----:B------:R-:W-:Y:S01]  /*7210*/  PRMT R49, R60, 0x8880, RZ ;  /* 0x000088803c317816 */ /* 0x000fe200000000ff */
[----:B------:R-:W-:Y:S01]  /*7220*/  IMAD R13, R51, R50, R13 ;  /* 0x00000032330d7224 */ /* 0x000fe200078e020d */
[----:B------:R-:W-:Y:S01]  /*7230*/  I2IP.S8.S32.SAT R70, R9, R8, R71 ;  /* 0x0000000809467239 */ /* 0x000fe20000001447 */
[----:B------:R-:W-:Y:S01]  /*7240*/  IMAD R16, R47, R20, RZ ;  /* 0x000000142f107224 */ /* 0x000fe200078e02ff */
[----:B------:R-:W-:Y:S01]  /*7250*/  SHF.R.S32.HI R54, RZ, 0x18, R54 ;  /* 0x00000018ff367819 */ /* 0x000fe20000011436 */
[-C--:B------:R-:W-:Y:S01]  /*7260*/  IMAD R14, R53, R50.reuse, R14 ;  /* 0x00000032350e7224 */ /* 0x080fe200078e020e */
[----:B------:R-:W-:Y:S01]  /*7270*/  PRMT R53, R61, 0x8880, RZ ;  /* 0x000088803d357816 */ /* 0x000fe200000000ff */
[-C--:B------:R-:W-:Y:S01]  /*7280*/  IMAD R19, R52, R50.reuse, R19 ;  /* 0x0000003234137224 */ /* 0x080fe200078e0213 */
[----:B------:R-:W-:Y:S01]  /*7290*/  SHF.R.S32.HI R52, RZ, 0x18, R60 ;  /* 0x00000018ff347819 */ /* 0x000fe2000001143c */
[----:B------:R-:W-:Y:S01]  /*72a0*/  IMAD R16, R49, R50, R16 ;  /* 0x0000003231107224 */ /* 0x000fe200078e0210 */
[C---:B------:R-:W-:Y:S01]  /*72b0*/  SHF.L.U32 R49, R60.reuse, 0x10, RZ ;  /* 0x000000103c317819 */ /* 0x040fe200000006ff */
[C---:B------:R-:W-:Y:S01]  /*72c0*/  IMAD R17, R47.reuse, R21, RZ ;  /* 0x000000152f117224 */ /* 0x040fe200078e02ff */
[----:B------:R-:W-:Y:S01]  /*72d0*/  SHF.L.U32 R51, R60, 0x8, RZ ;  /* 0x000000083c337819 */ /* 0x000fe200000006ff */
[C---:B------:R-:W-:Y:S01]  /*72e0*/  IMAD R18, R47.reuse, R22, RZ ;  /* 0x000000162f127224 */ /* 0x040fe200078e02ff */
[----:B------:R-:W-:Y:S01]  /*72f0*/  SHF.R.S32.HI R49, RZ, 0x18, R49 ;  /* 0x00000018ff317819 */ /* 0x000fe20000011431 */
[C---:B------:R-:W-:Y:S01]  /*7300*/  IMAD R23, R47.reuse, R23, RZ ;  /* 0x000000172f177224 */ /* 0x040fe200078e02ff */
[----:B------:R-:W-:Y:S01]  /*7310*/  SHF.R.S32.HI R51, RZ, 0x18, R51 ;  /* 0x00000018ff337819 */ /* 0x000fe20000011433 */
[----:B------:R-:W-:Y:S01]  /*7320*/  IMAD R20, R47, R24, RZ ;  /* 0x000000182f147224 */ /* 0x000fe200078e02ff */
[----:B------:R-:W-:Y:S01]  /*7330*/  I2IP.S8.S32.SAT R71, R19, R14, RZ ;  /* 0x0000000e13477239 */ /* 0x000fe200000014ff */
[----:B------:R-:W-:Y:S02]  /*7340*/  IMAD R17, R49, R50, R17 ;  /* 0x0000003231117224 */ /* 0x000fe400078e0211 */
[----:B------:R-:W-:Y:S01]  /*7350*/  IMAD.SHL.U32 R49, R61, 0x100, RZ ;  /* 0x000001003d317824 */ /* 0x000fe200078e00ff */
[----:B------:R-:W-:Y:S01]  /*7360*/  I2IP.S8.S32.SAT R71, R13, R12, R71 ;  /* 0x0000000c0d477239 */ /* 0x000fe20000001447 */
[-C--:B------:R-:W-:Y:S01]  /*7370*/  IMAD R18, R51, R50.reuse, R18 ;  /* 0x0000003233127224 */ /* 0x080fe200078e0212 */
[----:B------:R-:W-:Y:S01]  /*7380*/  SHF.R.S32.HI R51, RZ, 0x18, R61 ;  /* 0x00000018ff337819 */ /* 0x000fe2000001143d */
[C---:B------:R-:W-:Y:S01]  /*7390*/  IMAD R21, R47.reuse, R25, RZ ;  /* 0x000000192f157224 */ /* 0x040fe200078e02ff */
[----:B------:R-:W-:Y:S01]  /*73a0*/  SHF.R.S32.HI R49, RZ, 0x18, R49 ;  /* 0x00000018ff317819 */ /* 0x000fe20000011431 */
[----:B------:R-:W-:Y:S01]  /*73b0*/  IMAD R23, R52, R50, R23 ;  /* 0x0000003234177224 */ /* 0x000fe200078e0217 */
[----:B------:R1:W-:Y:S01]  /*73c0*/  STS.128 [R95+UR49+0x5200], R68 ;  /* 0x005200445f007988 */ /* 0x0003e20008000c31 */
[----:B------:R-:W-:Y:S01]  /*73d0*/  IMAD R22, R47, R26, RZ ;  /* 0x0000001a2f167224 */ /* 0x000fe200078e02ff */
[C---:B------:R-:W-:Y:S01]  /*73e0*/  SHF.L.U32 R52, R62.reuse, 0x10, RZ ;  /* 0x000000103e347819 */ /* 0x040fe200000006ff */
        /* <DEDUP_REMOVED lines=9> */
[----:B------:R-:W-:Y:S01]  /*7480*/  SHF.R.S32.HI R49, RZ, 0x18, R62 ;  /* 0x00000018ff317819 */ /* 0x000fe2000001143e */
[----:B------:R-:W-:Y:S01]  /*7490*/  IMAD R25, R47, R29, RZ ;  /* 0x0000001d2f197224 */ /* 0x000fe200078e02ff */
[----:B------:R-:W-:Y:S01]  /*74a0*/  SHF.R.S32.HI R54, RZ, 0x18, R63 ;  /* 0x00000018ff367819 */ /* 0x000fe2000001143f */
[-C--:B------:R-:W-:Y:S01]  /*74b0*/  IMAD R27, R51, R50.reuse, R27 ;  /* 0x00000032331b7224 */ /* 0x080fe200078e021b */
[----:B------:R-:W-:Y:S01]  /*74c0*/  PRMT R51, R63, 0x8880, RZ ;  /* 0x000088803f337816 */ /* 0x000fe200000000ff */
[----:B------:R-:W-:Y:S01]  /*74d0*/  IMAD R24, R53, R50, R24 ;  /* 0x0000003235187224 */ /* 0x000fe200078e0218 */
[----:B------:R-:W-:Y:S01]  /*74e0*/  SHF.L.U32 R53, R63, 0x8, RZ ;  /* 0x000000083f357819 */ /* 0x000fe200000006ff */
[----:B------:R-:W-:Y:S01]  /*74f0*/  IMAD R26, R47, R30, RZ ;  /* 0x0000001e2f1a7224 */ /* 0x000fe200078e02ff */
[----:B------:R-:W-:Y:S01]  /*7500*/  I2IP.S8.S32.SAT R73, R27, R22, RZ ;  /* 0x000000161b497239 */ /* 0x000fe200000014ff */
[----:B------:R-:W-:Y:S01]  /*7510*/  IMAD R25, R52, R50, R25 ;  /* 0x0000003234197224 */ /* 0x000fe200078e0219 */
[----:B------:R-:W-:Y:S01]  /*7520*/  SHF.L.U32 R52, R63, 0x10, RZ ;  /* 0x000000103f347819 */ /* 0x000fe200000006ff */
[C---:B------:R-:W-:Y:S01]  /*7530*/  IMAD R31, R47.reuse, R31, RZ ;  /* 0x0000001f2f1f7224 */ /* 0x040fe200078e02ff */
[----:B------:R-:W-:Y:S01]  /*7540*/  SHF.R.S32.HI R53, RZ, 0x18, R53 ;  /* 0x00000018ff357819 */ /* 0x000fe20000011435 */
[----:B------:R-:W-:Y:S01]  /*7550*/  IMAD R28, R47, R32, RZ ;  /* 0x000000202f1c7224 */ /* 0x000fe200078e02ff */
[----:B------:R-:W-:Y:S01]  /*7560*/  SHF.R.S32.HI R52, RZ, 0x18, R52 ;  /* 0x00000018ff347819 */ /* 0x000fe20000011434 */
[----:B------:R-:W-:Y:S01]  /*7570*/  IMAD R26, R55, R50, R26 ;  /* 0x00000032371a7224 */ /* 0x000fe200078e021a */
[----:B------:R-:W-:Y:S01]  /*7580*/  I2IP.S8.S32.SAT R77, R21, R20, R73 ;  /* 0x00000014154d7239 */ /* 0x000fe20000001449 */
[----:B------:R-:W-:Y:S01]  /*7590*/  IMAD R29, R47, R33, RZ ;  /* 0x000000212f1d7224 */ /* 0x000fe200078e02ff */
[----:B------:R-:W-:Y:S01]  /*75a0*/  LEA R73, R100, UR49, 0x3 ;  /* 0x0000003164497c11 */ /* 0x000fe2000f8e18ff */
        /* <DEDUP_REMOVED lines=8> */
[----:B------:R-:W-:Y:S01]  /*7630*/  @P6 SHF.L.U32 R74, R99, 0x1f, RZ ;  /* 0x0000001f634a6819 */ /* 0x000fe200000006ff */
        /* <DEDUP_REMOVED lines=12> */
[----:B------:R-:W-:Y:S02]  /*7700*/  UIADD3 UR8, UP0, UPT, UR52, 0x680, URZ ;  /* 0x0000068034087890 */ /* 0x000fe4000ff1e0ff */
[----:B------:R-:W-:Y:S02]  /*7710*/  UIADD3 UR5, UPT, UPT, UR41, 0x40, URZ ;  /* 0x0000004029057890 */ /* 0x000fe4000fffe0ff */
[----:B------:R-:W-:Y:S02]  /*7720*/  UIADD3 UR4, UPT, UPT, UR49, 0x5200, URZ ;  /* 0x0000520031047890 */ /* 0x000fe4000fffe0ff */
[----:B------:R-:W-:Y:S01]  /*7730*/  UIADD3.X UR9, UPT, UPT, URZ, UR53, URZ, UP0, !UPT ;  /* 0x00000035ff097290 */ /* 0x000fe200087fe4ff */
[----:B------:R-:W-:Y:S01]  /*7740*/  UMOV UR6, UR42 ;  /* 0x0000002a00067c82 */ /* 0x000fe20008000000 */
[----:B------:R-:W-:Y:S07]  /*7750*/  UMOV UR7, UR36 ;  /* 0x0000002400077c82 */ /* 0x000fee0008000000 */
[----:B------:R2:W-:Y:S01]  /*7760*/  UTMASTG.3D [UR4], [UR8] ;  /* 0x00000004080073b5 */ /* 0x0005e20008010000 */
[----:B------:R0:W-:Y:S01]  /*7770*/  UTMACMDFLUSH ;  /* 0x00000000000079b7 */ /* 0x0001e20000000000 */
[----:B--2---:R-:W-:Y:S04]  /*7780*/  DEPBAR.LE SB0, 0x1 ;  /* 0x000080400000791a */ /* 0x004fe80000000000 */
.L_x_114:
[----:B------:R-:W-:Y:S05]  /*7790*/  BSYNC.RECONVERGENT B0 ;  /* 0x0000000000007941 */ /* 0x000fea0003800200 */
.L_x_113:
        /* <DEDUP_REMOVED lines=14> */
.L_x_118:
[----:B------:R-:W-:Y:S05]  /*7880*/  BSYNC B0 ;  /* 0x0000000000007941 */ /* 0x000fea0003800000 */
.L_x_117:
        /* <DEDUP_REMOVED lines=18> */
.L_x_116:
[----:B------:R-:W-:Y:S05]  /*79b0*/  BSYNC B1 ;  /* 0x0000000000017941 */ /* 0x000fea0003800000 */
.L_x_115:
        /* <DEDUP_REMOVED lines=21> */
.L_x_120:
        /* <DEDUP_REMOVED lines=8> */
[----:B------:R-:W-:Y:S02]  /*7b90*/  ISETP.NE.AND P6, PT, R72, RZ, PT ;  /* 0x000000ff4800720c */ /* 0x000fe40003fc5270 */
[----:B------:R-:W-:Y:S01]  /*7ba0*/  SHF.R.S32.HI R53, RZ, 0x18, R53 ;  /* 0x00000018ff357819 */ /* 0x000fe20000011435 */
[----:B------:R-:W-:Y:S01]  /*7bb0*/  LDTM.16dp32bit_t0_t15.x32 R4, tmem[UR4+0x80] ;  /* 0x00008004000479ee */ /* 0x000fe20008a80000 */
[----:B------:R-:W2:Y:S01]  /*7bc0*/  LDTM.16dp32bit_t16_t31.x32 R4, tmem[UR4+0xa0] ;  /* 0x0000a004000479ee */ /* 0x000ea20008aa0000 */
[----:B------:R-:W-:Y:S02]  /*7bd0*/  SHF.R.S32.HI R54, RZ, 0x18, R58 ;  /* 0x00000018ff367819 */ /* 0x000fe4000001143a */
[----:B----4-:R-:W-:Y:S02]  /*7be0*/  SHF.L.U32 R55, R62, 0x8, RZ ;  /* 0x000000083e377819 */ /* 0x010fe400000006ff */
[----:B------:R-:W-:Y:S02]  /*7bf0*/  ISETP.NE.AND P0, PT, R105, RZ, PT ;  /* 0x000000ff6900720c */ /* 0x000fe40003f05270 */
[----:B------:R-:W-:Y:S01]  /*7c00*/  SHF.R.S32.HI R55, RZ, 0x18, R55 ;  /* 0x00000018ff377819 */ /* 0x000fe20000011437 */
        /* <DEDUP_REMOVED lines=132> */
[----:B------:R-:W-:Y:S02]  /*8450*/  UIADD3 UR8, UP0, UPT, UR52, 0x680, URZ ;  /* 0x0000068034087890 */ /* 0x000fe4000ff1e0ff */
[----:B------:R-:W-:Y:S02]  /*8460*/  UIADD3 UR5, UPT, UPT, UR41, 0x80, URZ ;  /* 0x0000008029057890 */ /* 0x000fe4000fffe0ff */
[----:B------:R-:W-:Y:S01]  /*8470*/  MOV R104, UR10 ;  /* 0x0000000a00687c02 */ /* 0x000fe20008000f00 */
[----:B------:R-:W-:Y:S01]  /*8480*/  UIADD3.X UR9, UPT, UPT, URZ, UR53, URZ, UP0, !UPT ;  /* 0x00000035ff097290 */ /* 0x000fe200087fe4ff */
[----:B------:R-:W-:Y:S02]  /*8490*/  UMOV UR6, UR42 ;  /* 0x0000002a00067c82 */ /* 0x000fe40008000000 */
[----:B------:R-:W-:Y:S01]  /*84a0*/  R2UR UR4, R104 ;  /* 0x00000000680472ca */ /* 0x000fe200000e0000 */
[----:B------:R-:W-:Y:S11]  /*84b0*/  UMOV UR7, UR36 ;  /* 0x0000002400077c82 */ /* 0x000ff60008000000 */
[----:B------:R-:W-:Y:S01]  /*84c0*/  @!UPT UIADD3 URZ, UPT, UPT, URZ, URZ, URZ ;  /* 0x000000fffffff290 */ /* 0x000fe2000fffe0ff */
[----:B------:R2:W-:Y:S01]  /*84d0*/  UTMASTG.3D [UR4], [UR8] ;  /* 0x00000004080073b5 */ /* 0x0005e20008010000 */
[----:B------:R0:W-:Y:S01]  /*84e0*/  UTMACMDFLUSH ;  /* 0x00000000000079b7 */ /* 0x0001e20000000000 */
[----:B--2---:R-:W-:Y:S04]  /*84f0*/  DEPBAR.LE SB0, 0x1 ;  /* 0x000080400000791a */ /* 0x004fe80000000000 */
.L_x_122:
[----:B------:R-:W-:Y:S05]  /*8500*/  BSYNC.RECONVERGENT B0 ;  /* 0x0000000000007941 */ /* 0x000fea0003800200 */
.L_x_121:
        /* <DEDUP_REMOVED lines=14> */
.L_x_126:
[----:B------:R-:W-:Y:S05]  /*85f0*/  BSYNC B0 ;  /* 0x0000000000007941 */ /* 0x000fea0003800000 */
.L_x_125:
        /* <DEDUP_REMOVED lines=18> */
.L_x_124:
[----:B------:R-:W-:Y:S05]  /*8720*/  BSYNC B1 ;  /* 0x0000000000017941 */ /* 0x000fea0003800000 */
.L_x_123:
        /* <DEDUP_REMOVED lines=21> */
.L_x_128:
[----:B------:R-:W-:Y:S01]  /*8880*/  ISETP.NE.AND P0, PT, R105, RZ, PT ;  /* 0x000000ff6900720c */ /* 0x000fe20003f05270 */
[----:B------:R-:W-:Y:S05]  /*8890*/  WARPSYNC.ALL ;  /* 0x0000000000007948 */ /* 0x000fea0003800000 */
[----:B------:R-:W-:Y:S01]  /*88a0*/  IMAD.SHL.U32 R80, R57, 0x100, RZ ;  /* 0x0000010039507824 */ /* 0x000fe200078e00ff */
[----:B------:R-:W-:Y:S01]  /*88b0*/  R2UR UR4, R48 ;  /* 0x00000000300472ca */ /* 0x000fe200000e0000 */
[----:B-1----:R-:W-:Y:S01]  /*88c0*/  IMAD.SHL.U32 R74, R59, 0x100, RZ ;  /* 0x000001003b4a7824 */ /* 0x002fe200078e00ff */
[C---:B------:R-:W-:Y:S01]  /*88d0*/  SHF.L.U32 R51, R56.reuse, 0x10, RZ ;  /* 0x0000001038337819 */ /* 0x040fe200000006ff */
[----:B----4-:R-:W-:Y:S01]  /*88e0*/  IMAD.SHL.U32 R68, R61, 0x100, RZ ;  /* 0x000001003d447824 */ /* 0x010fe200078e00ff */
[C---:B------:R-:W-:Y:S01]  /*88f0*/  PRMT R49, R56.reuse, 0x8880, RZ ;  /* 0x0000888038317816 */ /* 0x040fe200000000ff */
[----:B------:R-:W-:Y:S01]  /*8900*/  BSSY.RECONVERGENT B0, `(.L_x_129) ;  /* 0x000009e000007945 */ /* 0x000fe20003800200 */
[----:B------:R-:W-:Y:S02]  /*8910*/  SHF.L.U32 R53, R56, 0x8, RZ ;  /* 0x0000000838357819 */ /* 0x000fe400000006ff */
[----:B------:R-:W-:Y:S02]  /*8920*/  SHF.R.S32.HI R51, RZ, 0x18, R51 ;  /* 0x00000018ff337819 */ /* 0x000fe40000011433 */
[C---:B------:R-:W-:Y:S02]  /*8930*/  PRMT R82, R57.reuse, 0x8880, RZ ;  /* 0x0000888039527816 */ /* 0x040fe400000000ff */
[----:B------:R-:W-:Y:S01]  /*8940*/  SHF.R.S32.HI R53, RZ, 0x18, R53 ;  /* 0x00000018ff357819 */ /* 0x000fe20000011435 */
[----:B------:R-:W-:Y:S01]  /*8950*/  LDTM.16dp32bit_t0_t15.x32 R4, tmem[UR4+0xc0] ;  /* 0x0000c004000479ee */ /* 0x000fe20008a80000 */
[----:B------:R-:W1:Y:S01]  /*8960*/  LDTM.16dp32bit_t16_t31.x32 R4, tmem[UR4+0xe0] ;  /* 0x0000e004000479ee */ /* 0x000e620008aa0000 */
[----:B------:R-:W-:Y:S01]  /*8970*/  NOP ;  /* 0x0000000000007918 */ /* 0x000fe20000000000 */
[----:B------:R-:W-:Y:S02]  /*8980*/  R2UR UR5, R108 ;  /* 0x000000006c0572ca */ /* 0x000fe400000e0000 */
[----:B------:R-:W-:Y:S02]  /*8990*/  SHF.R.S32.HI R52, RZ, 0x18, R56 ;  /* 0x00000018ff347819 */ /* 0x000fe40000011438 */
[----:B------:R-:W-:Y:S02]  /*89a0*/  SHF.L.U32 R81, R57, 0x10, RZ ;  /* 0x0000001039517819 */ /* 0x000fe400000006ff */
[C---:B------:R-:W-:Y:S02]  /*89b0*/  PRMT R79, R58.reuse, 0x8880, RZ ;  /* 0x000088803a4f7816 */ /* 0x040fe400000000ff */
[----:B------:R-:W-:Y:S02]  /*89c0*/  SHF.R.S32.HI R54, RZ, 0x18, R57 ;  /* 0x00000018ff367819 */ /* 0x000fe40000011439 */
[----:B------:R-:W-:Y:S02]  /*89d0*/  SHF.L.U32 R78, R58, 0x10, RZ ;  /* 0x000000103a4e7819 */ /* 0x000fe400000006ff */
[C---:B------:R-:W-:Y:S01]  /*89e0*/  PRMT R76, R59.reuse, 0x8880, RZ ;  /* 0x000088803b4c7816 */ /* 0x040fe200000000ff */
[----:B------:R-:W-:Y:S01]  /*89f0*/  UIADD3 UR5, UPT, UPT, UR5, 0x130, URZ ;  /* 0x0000013005057890 */ /* 0x000fe2000fffe0ff */
[----:B------:R-:W-:Y:S02]  /*8a00*/  SHF.R.S32.HI R55, RZ, 0x18, R58 ;  /* 0x00000018ff377819 */ /* 0x000fe4000001143a */
[----:B------:R-:W-:Y:S01]  /*8a10*/  SHF.L.U32 R75, R59, 0x10, RZ ;  /* 0x000000103b4b7819 */ /* 0x000fe200000006ff */
[----:B------:R-:W-:Y:S01]  /*8a20*/  UPRMT UR5, UR37, 0x654, UR5 ;  /* 0x0000065425057896 */ /* 0x000fe20008000005 */
[C---:B------:R-:W-:Y:S02]  /*8a30*/  PRMT R73, R60.reuse, 0x8880, RZ ;  /* 0x000088803c497816 */ /* 0x040fe400000000ff */
[----:B------:R-:W-:Y:S01]  /*8a40*/  SHF.R.S32.HI R56, RZ, 0x18, R59 ;  /* 0x00000018ff387819 */ /* 0x000fe2000001143b */
[C---:B-1----:R-:W-:Y:S01]  /*8a50*/  IMAD R4, R47.reuse, R4, RZ ;  /* 0x000000042f047224 */ /* 0x042fe200078e02ff */
[----:B------:R-:W-:Y:S01]  /*8a60*/  SHF.L.U32 R72, R60, 0x10, RZ ;  /* 0x000000103c487819 */ /* 0x000fe200000006ff */
[----:B------:R-:W-:Y:S01]  /*8a70*/  IMAD R5, R47, R5, RZ ;  /* 0x000000052f057224 */ /* 0x000fe200078e02ff */
[----:B------:R-:W-:Y:S01]  /*8a80*/  PRMT R70, R61, 0x8880, RZ ;  /* 0x000088803d467816 */ /* 0x000fe200000000ff */
[----:B------:R-:W-:Y:S01]  /*8a90*/  IMAD R6, R47, R6, RZ ;  /* 0x000000062f067224 */ /* 0x000fe200078e02ff */
[----:B------:R-:W-:Y:S01]  /*8aa0*/  SYNCS.ARRIVE.TRANS64.RED.A1T0 RZ, [UR5], RZ ;  /* 0x000000ffffff79a7 */ /* 0x000fe20008100405 */
[----:B------:R-:W-:Y:S01]  /*8ab0*/  IMAD R4, R49, R50, R4 ;  /* 0x0000003231047224 */ /* 0x000fe200078e0204 */
[----:B------:R-:W-:Y:S01]  /*8ac0*/  MOV R49, R82 ;  /* 0x0000005200317202 */ /* 0x000fe20000000f00 */
[----:B------:R-:W-:Y:S01]  /*8ad0*/  IMAD R7, R47, R7, RZ ;  /* 0x000000072f077224 */ /* 0x000fe200078e02ff */
[----:B------:R-:W-:Y:S01]  /*8ae0*/  SHF.R.S32.HI R57, RZ, 0x18, R60 ;  /* 0x00000018ff397819 */ /* 0x000fe2000001143c */
[-C--:B------:R-:W-:Y:S01]  /*8af0*/  IMAD R5, R51, R50.reuse, R5 ;  /* 0x0000003233057224 */ /* 0x080fe200078e0205 */
[----:B------:R-:W-:Y:S01]  /*8b00*/  SHF.R.S32.HI R51, RZ, 0x18, R81 ;  /* 0x00000018ff337819 */ /* 0x000fe20000011451 */
[----:B------:R-:W-:Y:S01]  /*8b10*/  IMAD R6, R53, R50, R6 ;  /* 0x0000003235067224 */ /* 0x000fe200078e0206 */
[----:B------:R-:W-:Y:S01]  /*8b20*/  SHF.R.S32.HI R53, RZ, 0x18, R80 ;  /* 0x00000018ff357819 */ /* 0x000fe20000011450 */
[----:B------:R-:W-:Y:S01]  /*8b30*/  IMAD R8, R47, R8, RZ ;  /* 0x000000082f087224 */ /* 0x000fe200078e02ff */
[----:B------:R-:W-:Y:S01]  /*8b40*/  SHF.L.U32 R69, R61, 0x10, RZ ;  /* 0x000000103d457819 */ /* 0x000fe200000006ff */
[----:B------:R-:W-:Y:S01]  /*8b50*/  IMAD R7, R52, R50, R7 ;  /* 0x0000003234077224 */ /* 0x000fe200078e0207 */
[----:B------:R-:W-:Y:S01]  /*8b60*/  SHF.R.S32.HI R52, RZ, 0x18, R75 ;  /* 0x00000018ff347819 */ /* 0x000fe2000001144b */
[C---:B------:R-:W-:Y:S01]  /*8b70*/  IMAD R9, R47.reuse, R9, RZ ;  /* 0x000000092f097224 */ /* 0x040fe200078e02ff */
[----:B------:R-:W-:Y:S01]  /*8b80*/  PRMT R67, R62, 0x8880, RZ ;  /* 0x000088803e437816 */ /* 0x000fe200000000ff */
[----:B------:R-:W-:Y:S01]  /*8b90*/  IMAD R10, R47, R10, RZ ;  /* 0x0000000a2f0a7224 */ /* 0x000fe200078e02ff */
[----:B------:R-:W-:Y:S01]  /*8ba0*/  I2IP.S8.S32.SAT R112, R7, R6, RZ ;  /* 0x0000000607707239 */ /* 0x000fe200000014ff */
[----:B------:R-:W-:Y:S01]  /*8bb0*/  IMAD R8, R49, R50, R8 ;  /* 0x0000003231087224 */ /* 0x000fe200078e0208 */
[----:B------:R-:W-:Y:S01]  /*8bc0*/  MOV R49, R79 ;  /* 0x0000004f00317202 */ /* 0x000fe20000000f00 */
[----:B------:R-:W-:Y:S01]  /*8bd0*/  IMAD R11, R47, R11, RZ ;  /* 0x0000000b2f0b7224 */ /* 0x000fe200078e02ff */
[----:B------:R-:W-:Y:S01]  /*8be0*/  I2IP.S8.S32.SAT R112, R5, R4, R112 ;  /* 0x0000000405707239 */ /* 0x000fe20000001470 */
[-C--:B------:R-:W-:Y:S01]  /*8bf0*/  IMAD R9, R51, R50.reuse, R9 ;  /* 0x0000003233097224 */ /* 0x080fe200078e0209 */
[----:B------:R-:W-:Y:S01]  /*8c00*/  SHF.R.S32.HI R51, RZ, 0x18, R78 ;  /* 0x00000018ff337819 */ /* 0x000fe2000001144e */
[----:B------:R-:W-:Y:S01]  /*8c10*/  IMAD R10, R53, R50, R10 ;  /* 0x00000032350a7224 */ /* 0x000fe200078e020a */
[----:B------:R-:W-:Y:S01]  /*8c20*/  SHF.R.S32.HI R53, RZ, 0x18, R74 ;  /* 0x00000018ff357819 */ /* 0x000fe2000001144a */
[C---:B------:R-:W-:Y:S01]  /*8c30*/  IMAD R12, R47.reuse, R12, RZ ;  /* 0x0000000c2f0c7224 */ /* 0x040fe200078e02ff */
[----:B------:R-:W-:Y:S01]  /*8c40*/  SHF.L.U32 R77, R58, 0x8, RZ ;  /* 0x000000083a4d7819 */ /* 0x000fe200000006ff */
[-C--:B------:R-:W-:Y:S01]  /*8c50*/  IMAD R11, R54, R50.reuse, R11 ;  /* 0x00000032360b7224 */ /* 0x080fe200078e020b */
[----:B------:R-:W-:Y:S01]  /*8c60*/  SHF.R.S32.HI R58, RZ, 0x18, R61 ;  /* 0x00000018ff3a7819 */ /* 0x000fe2000001143d */
[----:B------:R-:W-:Y:S01]  /*8c70*/  IMAD R13, R47, R13, RZ ;  /* 0x0000000d2f0d7224 */ /* 0x000fe200078e02ff */
[----:B------:R-:W-:Y:S01]  /*8c80*/  SHF.L.U32 R66, R62, 0x10, RZ ;  /* 0x000000103e427819 */ /* 0x000fe200000006ff */
[----:B------:R-:W-:Y:S01]  /*8c90*/  IMAD R12, R49, R50, R12 ;  /* 0x00000032310c7224 */ /* 0x000fe200078e020c */
[----:B------:R-:W-:Y:S01]  /*8ca0*/  SHF.R.S32.HI R49, RZ, 0x18, R77 ;  /* 0x00000018ff317819 */ /* 0x000fe2000001144d */
[----:B------:R-:W-:Y:S01]  /*8cb0*/  IMAD R14, R47, R14, RZ ;  /* 0x0000000e2f0e7224 */ /* 0x000fe200078e02ff */
[----:B------:R-:W-:Y:S01]  /*8cc0*/  I2IP.S8.S32.SAT R113, R11, R10, RZ ;  /* 0x0000000a0b717239 */ /* 0x000fe200000014ff */
[----:B------:R-:W-:Y:S01]  /*8cd0*/  IMAD R15, R47, R15, RZ ;  /* 0x0000000f2f0f7224 */ /* 0x000fe200078e02ff */
[----:B------:R-:W-:Y:S01]  /*8ce0*/  PRMT R64, R63, 0x8880, RZ ;  /* 0x000088803f407816 */ /* 0x000fe200000000ff */
[----:B------:R-:W-:Y:S01]  /*8cf0*/  IMAD R13, R51, R50, R13 ;  /* 0x00000032330d7224 */ /* 0x000fe200078e020d */
[----:B------:R-:W-:Y:S01]  /*8d00*/  MOV R51, R76 ;  /* 0x0000004c00337202 */ /* 0x000fe20000000f00 */
[----:B------:R-:W-:Y:S01]  /*8d10*/  IMAD R16, R47, R16, RZ ;  /* 0x000000102f107224 */ /* 0x000fe200078e02ff */
[----:B------:R-:W-:Y:S01]  /*8d20*/  I2IP.S8.S32.SAT R113, R9, R8, R113 ;  /* 0x0000000809717239 */ /* 0x000fe20000001471 */
[-C--:B------:R-:W-:Y:S01]  /*8d30*/  IMAD R14, R49, R50.reuse, R14 ;  /* 0x00000032310e7224 */ /* 0x080fe200078e020e */
[----:B------:R-:W-:Y:S01]  /*8d40*/  SHF.R.S32.HI R59, RZ, 0x18, R62 ;  /* 0x00000018ff3b7819 */ /* 0x000fe2000001143e */
[----:B------:R-:W-:Y:S01]  /*8d50*/  IMAD R17, R47, R17, RZ ;  /* 0x000000112f117224 */ /* 0x000fe200078e02ff */
[----:B------:R-:W-:Y:S01]  /*8d60*/  SHF.L.U32 R71, R60, 0x8, RZ ;  /* 0x000000083c477819 */ /* 0x000fe200000006ff */
[----:B------:R-:W-:Y:S01]  /*8d70*/  IMAD R15, R55, R50, R15 ;  /* 0x00000032370f7224 */ /* 0x000fe200078e020f */
[----:B------:R-:W-:Y:S01]  /*8d80*/  SHF.R.S32.HI R60, RZ, 0x18, R63 ;  /* 0x00000018ff3c7819 */ /* 0x000fe2000001143f */
[----:B------:R-:W-:Y:S01]  /*8d90*/  IMAD R18, R47, R18, RZ ;  /* 0x000000122f127224 */ /* 0x000fe200078e02ff */
[----:B------:R-:W-:Y:S01]  /*8da0*/  SHF.L.U32 R65, R62, 0x8, RZ ;  /* 0x000000083e417819 */ /* 0x000fe200000006ff */
[----:B------:R-:W-:Y:S01]  /*8db0*/  IMAD R16, R51, R50, R16 ;  /* 0x0000003233107224 */ /* 0x000fe200078e0210 */
[----:B------:R-:W-:Y:S01]  /*8dc0*/  I2IP.S8.S32.SAT R114, R15, R14, RZ ;  /* 0x0000000e0f727239 */ /* 0x000fe200000014ff */
[----:B------:R-:W-:Y:S01]  /*8dd0*/  IMAD R19, R47, R19, RZ ;  /* 0x000000132f137224 */ /* 0x000fe200078e02ff */
[----:B------:R-:W-:Y:S01]  /*8de0*/  SHF.R.S32.HI R51, RZ, 0x18, R72 ;  /* 0x00000018ff337819 */ /* 0x000fe20000011448 */
[----:B------:R-:W-:Y:S01]  /*8df0*/  IMAD R17, R52, R50, R17 ;  /* 0x0000003234117224 */ /* 0x000fe200078e0211 */
[----:B------:R-:W-:Y:S01]  /*8e00*/  I2IP.S8.S32.SAT R114, R13, R12, R114 ;  /* 0x0000000c0d727239 */ /* 0x000fe20000001472 */
[----:B------:R-:W-:Y:S01]  /*8e10*/  IMAD R0, R47, R20, RZ ;  /* 0x000000142f007224 */ /* 0x000fe200078e02ff */
[----:B------:R-:W-:Y:S01]  /*8e20*/  SHF.R.S32.HI R52, RZ, 0x18, R71 ;  /* 0x00000018ff347819 */ /* 0x000fe20000011447 */
[-C--:B------:R-:W-:Y:S01]  /*8e30*/  IMAD R18, R53, R50.reuse, R18 ;  /* 0x0000003235127224 */ /* 0x080fe200078e0212 */
[----:B------:R-:W-:Y:S01]  /*8e40*/  SHF.R.S32.HI R53, RZ, 0x18, R68 ;  /* 0x00000018ff357819 */ /* 0x000fe20000011444 */
[----:B------:R-:W-:Y:S01]  /*8e50*/  IMAD.MOV.U32 R49, RZ, RZ, R73 ;  /* 0x000000ffff317224 */ /* 0x000fe200078e0049 */
[----:B------:R-:W-:Y:S01]  /*8e60*/  SHF.L.U32 R62, R63, 0x10, RZ ;  /* 0x000000103f3e7819 */ /* 0x000fe200000006ff */
[C---:B------:R-:W-:Y:S01]  /*8e70*/  IMAD R2, R47.reuse, R21, RZ ;  /* 0x000000152f027224 */ /* 0x040fe200078e02ff */
[----:B------:R-:W-:Y:S01]  /*8e80*/  IADD3 R44, PT, PT, R44, 0x1, RZ ;  /* 0x000000012c2c7810 */ /* 0x000fe20007ffe0ff */
[----:B------:R-:W-:Y:S02]  /*8e90*/  IMAD R19, R56, R50, R19 ;  /* 0x0000003238137224 */ /* 0x000fe400078e0213 */
[----:B------:R-:W-:Y:S02]  /*8ea0*/  IMAD R3, R47, R22, RZ ;  /* 0x000000162f037224 */ /* 0x000fe400078e02ff */
[----:B------:R-:W-:Y:S01]  /*8eb0*/  IMAD R0, R49, R50, R0 ;  /* 0x0000003231007224 */ /* 0x000fe200078e0200 */
[----:B------:R-:W-:Y:S01]  /*8ec0*/  I2IP.S8.S32.SAT R115, R19, R18, RZ ;  /* 0x0000001213737239 */ /* 0x000fe200000014ff */
[----:B------:R-:W-:Y:S01]  /*8ed0*/  IMAD R23, R47, R23, RZ ;  /* 0x000000172f177224 */ /* 0x000fe200078e02ff */
[----:B------:R-:W-:Y:S01]  /*8ee0*/  MOV R49, R70 ;  /* 0x0000004600317202 */ /* 0x000fe20000000f00 */
[----:B------:R-:W-:Y:S01]  /*8ef0*/  IMAD R2, R51, R50, R2 ;  /* 0x0000003233027224 */ /* 0x000fe200078e0202 */
[----:B------:R-:W-:Y:S01]  /*8f00*/  I2IP.S8.S32.SAT R115, R17, R16, R115 ;  /* 0x0000001011737239 */ /* 0x000fe20000001473 */
[C---:B------:R-:W-:Y:S01]  /*8f10*/  IMAD R20, R47.reuse, R24, RZ ;  /* 0x000000182f147224 */ /* 0x040fe200078e02ff */
[----:B------:R-:W-:Y:S01]  /*8f20*/  SHF.R.S32.HI R51, RZ, 0x18, R69 ;  /* 0x00000018ff337819 */ /* 0x000fe20000011445 */
[-C--:B------:R-:W-:Y:S01]  /*8f30*/  IMAD R3, R52, R50.reuse, R3 ;  /* 0x0000003234037224 */ /* 0x080fe200078e0203 */
[----:B------:R-:W-:Y:S01]  /*8f40*/  SHF.R.S32.HI R52, RZ, 0x18, R62 ;  /* 0x00000018ff347819 */ /* 0x000fe2000001143e */
[----:B------:R-:W-:Y:S01]  /*8f50*/  IMAD R21, R47, R25, RZ ;  /* 0x000000192f157224 */ /* 0x000fe200078e02ff */
[----:B------:R1:W-:Y:S01]  /*8f60*/  STS.128 [R95+UR49+0x5200], R112 ;  /* 0x005200705f007988 */ /* 0x0003e20008000c31 */
[----:B------:R-:W-:Y:S02]  /*8f70*/  IMAD R23, R57, R50, R23 ;  /* 0x0000003239177224 */ /* 0x000fe400078e0217 */
[----:B------:R-:W-:Y:S02]  /*8f80*/  IMAD R22, R47, R26, RZ ;  /* 0x0000001a2f167224 */ /* 0x000fe400078e02ff */
[-C--:B------:R-:W-:Y:S01]  /*8f90*/  IMAD R20, R49, R50.reuse, R20 ;  /* 0x0000003231147224 */ /* 0x080fe200078e0214 */
[----:B------:R-:W-:Y:S01]  /*8fa0*/  I2IP.S8.S32.SAT R111, R23, R3, RZ ;  /* 0x00000003176f7239 */ /* 0x000fe200000014ff */
[----:B------:R-:W-:Y:S01]  /*8fb0*/  IMAD R27, R47, R27, RZ ;  /* 0x0000001b2f1b7224 */ /* 0x000fe200078e02ff */
[----:B------:R-:W-:Y:S01]  /*8fc0*/  MOV R49, R67 ;  /* 0x0000004300317202 */ /* 0x000fe20000000f00 */
[----:B------:R-:W-:Y:S01]  /*8fd0*/  IMAD R21, R51, R50, R21 ;  /* 0x0000003233157224 */ /* 0x000fe200078e0215 */
[----:B------:R-:W-:Y:S01]  /*8fe0*/  I2IP.S8.S32.SAT R116, R2, R0, R111 ;  /* 0x0000000002747239 */ /* 0x000fe2000000146f */
[----:B------:R-:W-:Y:S01]  /*8ff0*/  IMAD R24, R47, R28, RZ ;  /* 0x0000001c2f187224 */ /* 0x000fe200078e02ff */
[----:B------:R-:W-:Y:S01]  /*9000*/  SHF.R.S32.HI R51, RZ, 0x18, R66 ;  /* 0x00000018ff337819 */ /* 0x000fe20000011442 */
[-C--:B------:R-:W-:Y:S02]  /*9010*/  IMAD R22, R53, R50.reuse, R22 ;  /* 0x0000003235167224 */ /* 0x080fe400078e0216 */
[-C--:B------:R-:W-:Y:S02]  /*9020*/  IMAD R27, R58, R50.reuse, R27 ;  /* 0x000000323a1b7224 */ /* 0x080fe400078e021b */
[----:B------:R-:W-:Y:S02]  /*9030*/  IMAD R25, R47, R29, RZ ;  /* 0x0000001d2f197224 */ /* 0x000fe400078e02ff */
[----:B------:R-:W-:Y:S01]  /*9040*/  IMAD R24, R49, R50, R24 ;  /* 0x0000003231187224 */ /* 0x000fe200078e0218 */
[----:B------:R-:W-:Y:S01]  /*9050*/  SHF.R.S32.HI R49, RZ, 0x18, R65 ;  /* 0x00000018ff317819 */ /* 0x000fe20000011441 */
[----:B------:R-:W-:Y:S01]  /*9060*/  IMAD R26, R47, R30, RZ ;  /* 0x0000001e2f1a7224 */ /* 0x000fe200078e02ff */
[----:B------:R-:W-:Y:S01]  /*9070*/  I2IP.S8.S32.SAT R117, R27, R22, RZ ;  /* 0x000000161b757239 */ /* 0x000fe200000014ff */
[----:B------:R-:W-:Y:S02]  /*9080*/  IMAD.SHL.U32 R61, R63, 0x100, RZ ;  /* 0x000001003f3d7824 */ /* 0x000fe400078e00ff */
[----:B------:R-:W-:Y:S01]  /*9090*/  IMAD R31, R47, R31, RZ ;  /* 0x0000001f2f1f7224 */ /* 0x000fe200078e02ff */
[----:B------:R-:W-:Y:S01]  /*90a0*/  I2IP.S8.S32.SAT R117, R21, R20, R117 ;  /* 0x0000001415757239 */ /* 0x000fe20000001475 */
[----:B------:R-:W-:Y:S01]  /*90b0*/  IMAD R25, R51, R50, R25 ;  /* 0x0000003233197224 */ /* 0x000fe200078e0219 */
[----:B------:R-:W-:Y:S01]  /*90c0*/  MOV R51, R64 ;  /* 0x0000004000337202 */ /* 0x000fe20000000f00 */
[----:B------:R-:W-:Y:S01]  /*90d0*/  IMAD R28, R47, R32, RZ ;  /* 0x000000202f1c7224 */ /* 0x000fe200078e02ff */
[----:B------:R-:W-:Y:S01]  /*90e0*/  SHF.R.S32.HI R53, RZ, 0x18, R61 ;  /* 0x00000018ff357819 */ /* 0x000fe2000001143d */
[-C--:B------:R-:W-:Y:S02]  /*90f0*/  IMAD R26, R49, R50.reuse, R26 ;  /* 0x00000032311a7224 */ /* 0x080fe400078e021a */
[----:B------:R-:W-:Y:S02]  /*9100*/  IMAD R29, R47, R33, RZ ;  /* 0x000000212f1d7224 */ /* 0x000fe400078e02ff */
[-C--:B------:R-:W-:Y:S02]  /*9110*/  IMAD R31, R59, R50.reuse, R31 ;  /* 0x000000323b1f7224 */ /* 0x080fe400078e021f */
[----:B------:R-:W-:Y:S02]  /*9120*/  IMAD R28, R51, R50, R28 ;  /* 0x00000032331c7224 */ /* 0x000fe400078e021c */
[----:B------:R-:W-:Y:S01]  /*9130*/  IMAD R30, R47, R34, RZ ;  /* 0x000000222f1e7224 */ /* 0x000fe200078e02ff */
[----:B------:R-:W-:Y:S01]  /*9140*/  I2IP.S8.S32.SAT R108, R31, R26, RZ ;  /* 0x0000001a1f6c7239 */ /* 0x000fe200000014ff */
[----:B------:R-:W-:Y:S02]  /*9150*/  IMAD R29, R52, R50, R29 ;  /* 0x00000032341d7224 */ /* 0x000fe400078e021d */
[----:B------:R-:W-:Y:S01]  /*9160*/  IMAD R35, R47, R35, RZ ;  /* 0x000000232f237224 */ /* 0x000fe200078e02ff */
[----:B------:R-:W-:Y:S01]  /*9170*/  I2IP.S8.S32.SAT R118, R25, R24, R108 ;  /* 0x0000001819767239 */ /* 0x000fe2000000146c */
[-C--:B------:R-:W-:Y:S02]  /*9180*/  IMAD R30, R53, R50.reuse, R30 ;  /* 0x00000032351e7224 */ /* 0x080fe400078e021e */
        /* <DEDUP_REMOVED lines=21> */
.L_x_130:
[----:B------:R-:W-:Y:S05]  /*92e0*/  BSYNC.RECONVERGENT B0 ;  /* 0x0000000000007941 */ /* 0x000fea0003800200 */
.L_x_129:
[----:B------:R-:W-:Y:S01]  /*92f0*/  BAR.SYNC.DEFER_BLOCKING 0x1, 0x80 ;  /* 0x0042000000007b1d */ /* 0x000fe20000010000 */
[----:B------:R-:W-:Y:S01]  /*9300*/  ISETP.NE.AND P2, PT, R106, RZ, PT ;  /* 0x000000ff6a00720c */ /* 0x000fe20003f45270 */
[----:B------:R-:W-:Y:S01]  /*9310*/  IMAD.IADD R20, R43, 0x1, R83 ;  /* 0x000000012b147824 */ /* 0x000fe200078e0253 */
[----:B------:R-:W-:Y:S01]  /*9320*/  ISETP.NE.AND P0, PT, R107, 0x2, PT ;  /* 0x000000026b00780c */ /* 0x000fe20003f05270 */
[----:B------:R-:W-:Y:S01]  /*9330*/  IMAD.IADD R21, R45, 0x1, R90 ;  /* 0x000000012d157824 */ /* 0x000fe200078e025a */
[----:B------:R-:W-:Y:S02]  /*9340*/  ISETP.NE.AND P1, PT, R44, 0x4, PT ;  /* 0x000000042c00780c */ /* 0x000fe40003f25270 */
[----:B------:R-:W-:Y:S02]  /*9350*/  SEL R0, RZ, 0x1, P0 ;  /* 0x00000001ff007807 */ /* 0x000fe40000000000 */
[----:B------:R-:W-:Y:S02]  /*9360*/  SEL R3, RZ, 0x1, P1 ;  /* 0x00000001ff037807 */ /* 0x000fe40000800000 */
[----:B------:R-:W-:Y:S02]  /*9370*/  LOP3.LUT R101, R101, R0, RZ, 0x3c, !PT ;  /* 0x0000000065657212 */ /* 0x000fe400078e3cff */
[----:B------:R-:W-:Y:S02]  /*9380*/  LOP3.LUT R102, R102, R3, RZ, 0x3c, !PT ;  /* 0x0000000366667212 */ /* 0x000fe400078e3cff */
[----:B------:R-:W-:Y:S02]  /*9390*/  @P2 R2UR UR36, R98 ;  /* 0x00000000622422ca */ /* 0x000fe400000e0000 */
[----:B------:R-:W-:Y:S02]  /*93a0*/  SEL R107, R107, RZ, P0 ;  /* 0x000000ff6b6b7207 */ /* 0x000fe40000000000 */
[----:B------:R-:W-:Y:S01]  /*93b0*/  SEL R44, R44, RZ, P1 ;  /* 0x000000ff2c2c7207 */ /* 0x000fe20000800000 */
[----:B------:R-:W-:Y:S10]  /*93c0*/  @P2 BRA `(.L_x_131) ;  /* 0xffffffbc00282947 */ /* 0x000ff4000383ffff */
[----:B------:R-:W-:Y:S05]  /*93d0*/  EXIT ;  /* 0x000000000000794d */ /* 0x000fea0003800000 */
.L_x_20:
[----:B--2---:R2:W1:Y:S02]  /*93e0*/  SYNCS.PHASECHK.TRANS64.TRYWAIT P0, [R3+URZ+0x160], R2 ;  /* 0x00016002030075a7 */ /* 0x00446400080011ff */
[----:B-1----:R-:W-:Y:S05]  /*93f0*/  @!P0 NANOSLEEP.SYNCS 0x989680 ;  /* 0x009896800000895d */ /* 0x002fea0003900000 */
[----:B------:R-:W1:Y:S02]  /*9400*/  @!P0 SYNCS.PHASECHK.TRANS64 P0, [R3+URZ+0x160], R2 ;  /* 0x00016002030085a7 */ /* 0x000e6400080010ff */
[----:B-1----:R-:W-:Y:S05]  /*9410*/  @!P0 BRA `(.L_x_20) ;  /* 0xfffffffc00f08947 */ /* 0x002fea000383ffff */
[----:B------:R-:W-:Y:S05]  /*9420*/  BRA `(.L_x_132) ;  /* 0xffffff8000a87947 */ /* 0x000fea000383ffff */
.L_x_23:
[----:B-1----:R-:W-:-:S07]  /*9430*/  MOV R2, UR33 ;  /* 0x0000002100027c02 */ /* 0x002fce0008000f00 */
.L_x_133:
[----:B-1----:R1:W2:Y:S02]  /*9440*/  SYNCS.PHASECHK.TRANS64.TRYWAIT P0, [R2+URZ+0x50], R5 ;  /* 0x00005005020075a7 */ /* 0x0022a400080011ff */
[----:B--2---:R-:W-:Y:S05]  /*9450*/  @!P0 NANOSLEEP.SYNCS 0x989680 ;  /* 0x009896800000895d */ /* 0x004fea0003900000 */
[----:B------:R-:W2:Y:S02]  /*9460*/  @!P0 SYNCS.PHASECHK.TRANS64 P0, [R2+URZ+0x50], R5 ;  /* 0x00005005020085a7 */ /* 0x000ea400080010ff */
[----:B--2---:R-:W-:Y:S05]  /*9470*/  @!P0 BRA `(.L_x_133) ;  /* 0xfffffffc00f08947 */ /* 0x004fea000383ffff */
[----:B------:R-:W-:Y:S05]  /*9480*/  BRA `(.L_x_22) ;  /* 0xffffff8000f87947 */ /* 0x000fea000383ffff */
.L_x_29:
[----:B-1----:R-:W-:-:S07]  /*9490*/  MOV R2, UR17 ;  /* 0x0000001100027c02 */ /* 0x002fce0008000f00 */
.L_x_134:
[----:B-1----:R1:W2:Y:S02]  /*94a0*/  SYNCS.PHASECHK.TRANS64.TRYWAIT P0, [R2+URZ+0x50], R5 ;  /* 0x00005005020075a7 */ /* 0x0022a400080011ff */
[----:B--2---:R-:W-:Y:S05]  /*94b0*/  @!P0 NANOSLEEP.SYNCS 0x989680 ;  /* 0x009896800000895d */ /* 0x004fea0003900000 */
[----:B------:R-:W2:Y:S02]  /*94c0*/  @!P0 SYNCS.PHASECHK.TRANS64 P0, [R2+URZ+0x50], R5 ;  /* 0x00005005020085a7 */ /* 0x000ea400080010ff */
[----:B--2---:R-:W-:Y:S05]  /*94d0*/  @!P0 BRA `(.L_x_134) ;  /* 0xfffffffc00f08947 */ /* 0x004fea000383ffff */
[----:B------:R-:W-:Y:S05]  /*94e0*/  BRA `(.L_x_28) ;  /* 0xffffff8400a07947 */ /* 0x000fea000383ffff */
.L_x_33:
[----:B-1----:R1:W2:Y:S02]  /*94f0*/  SYNCS.PHASECHK.TRANS64.TRYWAIT P0, [R2+URZ+0xf0], R3 ;  /* 0x0000f003020075a7 */ /* 0x0022a400080011ff */
[----:B--2---:R-:W-:Y:S05]  /*9500*/  @!P0 NANOSLEEP.SYNCS 0x989680 ;  /* 0x009896800000895d */ /* 0x004fea0003900000 */
[----:B------:R-:W2:Y:S02]  /*9510*/  @!P0 SYNCS.PHASECHK.TRANS64 P0, [R2+URZ+0xf0], R3 ;  /* 0x0000f003020085a7 */ /* 0x000ea400080010ff */
[----:B--2---:R-:W-:Y:S05]  /*9520*/  @!P0 BRA `(.L_x_33) ;  /* 0xfffffffc00f08947 */ /* 0x004fea000383ffff */
[----:B------:R-:W-:Y:S05]  /*9530*/  BRA `(.L_x_135) ;  /* 0xffffff8800307947 */ /* 0x000fea000383ffff */
.L_x_37:
[----:B----4-:R-:W-:-:S07]  /*9540*/  MOV R0, UR5 ;  /* 0x0000000500007c02 */ /* 0x010fce0008000f00 */
.L_x_136:
[----:B-1----:R1:W2:Y:S02]  /*9550*/  SYNCS.PHASECHK.TRANS64.TRYWAIT P0, [R0+URZ], R3 ;  /* 0x00000003000075a7 */ /* 0x0022a400080011ff */
[----:B--2---:R-:W-:Y:S05]  /*9560*/  @!P0 NANOSLEEP.SYNCS 0x989680 ;  /* 0x009896800000895d */ /* 0x004fea0003900000 */
[----:B------:R-:W2:Y:S02]  /*9570*/  @!P0 SYNCS.PHASECHK.TRANS64 P0, [R0+URZ], R3 ;  /* 0x00000003000085a7 */ /* 0x000ea400080010ff */
[----:B--2---:R-:W-:Y:S05]  /*9580*/  @!P0 BRA `(.L_x_136) ;  /* 0xfffffffc00f08947 */ /* 0x004fea000383ffff */
[----:B------:R-:W-:Y:S05]  /*9590*/  BRA `(.L_x_137) ;  /* 0xffffff8c00a07947 */ /* 0x000fea000383ffff */
.L_x_38:
[----:B----4-:R-:W-:-:S07]  /*95a0*/  MOV R0, UR5 ;  /* 0x0000000500007c02 */ /* 0x010fce0008000f00 */
.L_x_138:
[----:B-1----:R1:W2:Y:S02]  /*95b0*/  SYNCS.PHASECHK.TRANS64.TRYWAIT P0, [R0+URZ], R3 ;  /* 0x00000003000075a7 */ /* 0x0022a400080011ff */
[----:B--2---:R-:W-:Y:S05]  /*95c0*/  @!P0 NANOSLEEP.SYNCS 0x989680 ;  /* 0x009896800000895d */ /* 0x004fea0003900000 */
[----:B------:R-:W2:Y:S02]  /*95d0*/  @!P0 SYNCS.PHASECHK.TRANS64 P0, [R0+URZ], R3 ;  /* 0x00000003000085a7 */ /* 0x000ea400080010ff */
[----:B--2---:R-:W-:Y:S05]  /*95e0*/  @!P0 BRA `(.L_x_138) ;  /* 0xfffffffc00f08947 */ /* 0x004fea000383ffff */
[----:B------:R-:W-:Y:S05]  /*95f0*/  BRA `(.L_x_139) ;  /* 0xffffff8c00ac7947 */ /* 0x000fea000383ffff */
.L_x_39:
[----:B----4-:R-:W-:-:S07]  /*9600*/  MOV R0, UR5 ;  /* 0x0000000500007c02 */ /* 0x010fce0008000f00 */
.L_x_140:
[----:B-1----:R1:W2:Y:S02]  /*9610*/  SYNCS.PHASECHK.TRANS64.TRYWAIT P0, [R0+URZ], R3 ;  /* 0x00000003000075a7 */ /* 0x0022a400080011ff */
[----:B--2---:R-:W-:Y:S05]  /*9620*/  @!P0 NANOSLEEP.SYNCS 0x989680 ;  /* 0x009896800000895d */ /* 0x004fea0003900000 */
[----:B------:R-:W2:Y:S02]  /*9630*/  @!P0 SYNCS.PHASECHK.TRANS64 P0, [R0+URZ], R3 ;  /* 0x00000003000085a7 */ /* 0x000ea400080010ff */
[----:B--2---:R-:W-:Y:S05]  /*9640*/  @!P0 BRA `(.L_x_140) ;  /* 0xfffffffc00f08947 */ /* 0x004fea000383ffff */
[----:B------:R-:W-:Y:S05]  /*9650*/  BRA `(.L_x_141) ;  /* 0xffffff8c00b87947 */ /* 0x000fea000383ffff */
.L_x_40:
[----:B----4-:R-:W-:-:S07]  /*9660*/  MOV R0, UR5 ;  /* 0x0000000500007c02 */ /* 0x010fce0008000f00 */
.L_x_142:
[----:B-1----:R1:W2:Y:S02]  /*9670*/  SYNCS.PHASECHK.TRANS64.TRYWAIT P0, [R0+URZ], R3 ;  /* 0x00000003000075a7 */ /* 0x0022a400080011ff */
[----:B--2---:R-:W-:Y:S05]  /*9680*/  @!P0 NANOSLEEP.SYNCS 0x989680 ;  /* 0x009896800000895d */ /* 0x004fea0003900000 */
[----:B------:R-:W2:Y:S02]  /*9690*/  @!P0 SYNCS.PHASECHK.TRANS64 P0, [R0+URZ], R3 ;  /* 0x00000003000085a7 */ /* 0x000ea400080010ff */
[----:B--2---:R-:W-:Y:S05]  /*96a0*/  @!P0 BRA `(.L_x_142) ;  /* 0xfffffffc00f08947 */ /* 0x004fea000383ffff */
[----:B------:R-:W-:Y:S05]  /*96b0*/  BRA `(.L_x_143) ;  /* 0xffffff8c00c47947 */ /* 0x000fea000383ffff */
.L_x_41:
[----:B----4-:R-:W-:-:S07]  /*96c0*/  MOV R0, UR5 ;  /* 0x0000000500007c02 */ /* 0x010fce0008000f00 */
.L_x_144:
[----:B-1----:R1:W2:Y:S02]  /*96d0*/  SYNCS.PHASECHK.TRANS64.TRYWAIT P0, [R0+URZ], R3 ;  /* 0x00000003000075a7 */ /* 0x0022a400080011ff */
[----:B--2---:R-:W-:Y:S05]  /*96e0*/  @!P0 NANOSLEEP.SYNCS 0x989680 ;  /* 0x009896800000895d */ /* 0x004fea0003900000 */
[----:B------:R-:W2:Y:S02]  /*96f0*/  @!P0 SYNCS.PHASECHK.TRANS64 P0, [R0+URZ], R3 ;  /* 0x00000003000085a7 */ /* 0x000ea400080010ff */
[----:B--2---:R-:W-:Y:S05]  /*9700*/  @!P0 BRA `(.L_x_144) ;  /* 0xfffffffc00f08947 */ /* 0x004fea000383ffff */
[----:B------:R-:W-:Y:S05]  /*9710*/  BRA `(.L_x_145) ;  /* 0xffffff8c00d07947 */ /* 0x000fea000383ffff */
.L_x_42:
[----:B----4-:R-:W-:-:S07]  /*9720*/  MOV R0, UR5 ;  /* 0x0000000500007c02 */ /* 0x010fce0008000f00 */
.L_x_146:
[----:B-1----:R1:W2:Y:S02]  /*9730*/  SYNCS.PHASECHK.TRANS64.TRYWAIT P0, [R0+URZ], R3 ;  /* 0x00000003000075a7 */ /* 0x0022a400080011ff */
[----:B--2---:R-:W-:Y:S05]  /*9740*/  @!P0 NANOSLEEP.SYNCS 0x989680 ;  /* 0x009896800000895d */ /* 0x004fea0003900000 */
[----:B------:R-:W2:Y:S02]  /*9750*/  @!P0 SYNCS.PHASECHK.TRANS64 P0, [R0+URZ], R3 ;  /* 0x00000003000085a7 */ /* 0x000ea400080010ff */
[----:B--2---:R-:W-:Y:S05]  /*9760*/  @!P0 BRA `(.L_x_146) ;  /* 0xfffffffc00f08947 */ /* 0x004fea000383ffff */
[----:B------:R-:W-:Y:S05]  /*9770*/  BRA `(.L_x_147) ;  /* 0xffffff8c00dc7947 */ /* 0x000fea000383ffff */
.L_x_43:
[----:B----4-:R-:W-:-:S07]  /*9780*/  MOV R0, UR5 ;  /* 0x0000000500007c02 */ /* 0x010fce0008000f00 */
.L_x_148:
[----:B-1----:R1:W2:Y:S02]  /*9790*/  SYNCS.PHASECHK.TRANS64.TRYWAIT P0, [R0+URZ], R3 ;  /* 0x00000003000075a7 */ /* 0x0022a400080011ff */
[----:B--2---:R-:W-:Y:S05]  /*97a0*/  @!P0 NANOSLEEP.SYNCS 0x989680 ;  /* 0x009896800000895d */ /* 0x004fea0003900000 */
[----:B------:R-:W2:Y:S02]  /*97b0*/  @!P0 SYNCS.PHASECHK.TRANS64 P0, [R0+URZ], R3 ;  /* 0x00000003000085a7 */ /* 0x000ea400080010ff */
[----:B--2---:R-:W-:Y:S05]  /*97c0*/  @!P0 BRA `(.L_x_148) ;  /* 0xfffffffc00f08947 */ /* 0x004fea000383ffff */
[----:B------:R-:W-:Y:S05]  /*97d0*/  BRA `(.L_x_149) ;  /* 0xffffff8c00e87947 */ /* 0x000fea000383ffff */
.L_x_44:
[----:B----4-:R-:W-:-:S07]  /*97e0*/  MOV R0, UR5 ;  /* 0x0000000500007c02 */ /* 0x010fce0008000f00 */
.L_x_150:
[----:B-1----:R1:W2:Y:S02]  /*97f0*/  SYNCS.PHASECHK.TRANS64.TRYWAIT P0, [R0+URZ], R3 ;  /* 0x00000003000075a7 */ /* 0x0022a400080011ff */
[----:B--2---:R-:W-:Y:S05]  /*9800*/  @!P0 NANOSLEEP.SYNCS 0x989680 ;  /* 0x009896800000895d */ /* 0x004fea0003900000 */
[----:B------:R-:W2:Y:S02]  /*9810*/  @!P0 SYNCS.PHASECHK.TRANS64 P0, [R0+URZ], R3 ;  /* 0x00000003000085a7 */ /* 0x000ea400080010ff */
[----:B--2---:R-:W-:Y:S05]  /*9820*/  @!P0 BRA `(.L_x_150) ;  /* 0xfffffffc00f08947 */ /* 0x004fea000383ffff */
[----:B------:R-:W-:Y:S05]  /*9830*/  BRA `(.L_x_151) ;  /* 0xffffff8c00f47947 */ /* 0x000fea000383ffff */
.L_x_45:
[----:B----4-:R-:W-:-:S07]  /*9840*/  MOV R0, UR5 ;  /* 0x0000000500007c02 */ /* 0x010fce0008000f00 */
.L_x_152:
[----:B-1----:R1:W2:Y:S02]  /*9850*/  SYNCS.PHASECHK.TRANS64.TRYWAIT P0, [R0+URZ], R3 ;  /* 0x00000003000075a7 */ /* 0x0022a400080011ff */
[----:B--2---:R-:W-:Y:S05]  /*9860*/  @!P0 NANOSLEEP.SYNCS 0x989680 ;  /* 0x009896800000895d */ /* 0x004fea0003900000 */
[----:B------:R-:W2:Y:S02]  /*9870*/  @!P0 SYNCS.PHASECHK.TRANS64 P0, [R0+URZ], R3 ;  /* 0x00000003000085a7 */ /* 0x000ea400080010ff */
[----:B--2---:R-:W-:Y:S05]  /*9880*/  @!P0 BRA `(.L_x_152) ;  /* 0xfffffffc00f08947 */ /* 0x004fea000383ffff */
[----:B------:R-:W-:Y:S05]  /*9890*/  BRA `(.L_x_153) ;  /* 0xffffff9000007947 */ /* 0x000fea000383ffff */
.L_x_48:
[----:B-1----:R1:W2:Y:S02]  /*98a0*/  SYNCS.PHASECHK.TRANS64.TRYWAIT P0, [R0+URZ+0x150], R5 ;  /* 0x00015005000075a7 */ /* 0x0022a400080011ff */
[----:B--2---:R-:W-:Y:S05]  /*98b0*/  @!P0 NANOSLEEP.SYNCS 0x989680 ;  /* 0x009896800000895d */ /* 0x004fea0003900000 */
[----:B------:R-:W2:Y:S02]  /*98c0*/  @!P0 SYNCS.PHASECHK.TRANS64 P0, [R0+URZ+0x150], R5 ;  /* 0x00015005000085a7 */ /* 0x000ea400080010ff */
[----:B--2---:R-:W-:Y:S05]  /*98d0*/  @!P0 BRA `(.L_x_48) ;  /* 0xfffffffc00f08947 */ /* 0x004fea000383ffff */
[----:B------:R-:W-:Y:S05]  /*98e0*/  BRA `(.L_x_154) ;  /* 0xffffff90005c7947 */ /* 0x000fea000383ffff */
.L_x_49:
[----:B------:R-:W-:-:S07]  /*98f0*/  MOV R0, UR5 ;  /* 0x0000000500007c02 */ /* 0x000fce0008000f00 */
.L_x_155:
[----:B-1----:R1:W2:Y:S02]  /*9900*/  SYNCS.PHASECHK.TRANS64.TRYWAIT P0, [R0+URZ+0x100], R5 ;  /* 0x00010005000075a7 */ /* 0x0022a400080011ff */
[----:B--2---:R-:W-:Y:S05]  /*9910*/  @!P0 NANOSLEEP.SYNCS 0x989680 ;  /* 0x009896800000895d */ /* 0x004fea0003900000 */
[----:B------:R-:W2:Y:S02]  /*9920*/  @!P0 SYNCS.PHASECHK.TRANS64 P0, [R0+URZ+0x100], R5 ;  /* 0x00010005000085a7 */ /* 0x000ea400080010ff */
[----:B--2---:R-:W-:Y:S05]  /*9930*/  @!P0 BRA `(.L_x_155) ;  /* 0xfffffffc00f08947 */ /* 0x004fea000383ffff */
[----:B------:R-:W-:Y:S05]  /*9940*/  BRA `(.L_x_156) ;  /* 0xffffff90006c7947 */ /* 0x000fea000383ffff */
.L_x_50:
[----:B-1----:R1:W2:Y:S02]  /*9950*/  SYNCS.PHASECHK.TRANS64.TRYWAIT P1, [R0+URZ+0xf0], R5 ;  /* 0x0000f005000075a7 */ /* 0x0022a400080211ff */
[----:B--2---:R-:W-:Y:S05]  /*9960*/  @!P1 NANOSLEEP.SYNCS 0x989680 ;  /* 0x009896800000995d */ /* 0x004fea0003900000 */
[----:B------:R-:W2:Y:S02]  /*9970*/  @!P1 SYNCS.PHASECHK.TRANS64 P1, [R0+URZ+0xf0], R5 ;  /* 0x0000f005000095a7 */ /* 0x000ea400080210ff */
[----:B--2---:R-:W-:Y:S05]  /*9980*/  @!P1 BRA `(.L_x_50) ;  /* 0xfffffffc00f09947 */ /* 0x004fea000383ffff */
[----:B------:R-:W-:Y:S05]  /*9990*/  BRA `(.L_x_157) ;  /* 0xffffff90009c7947 */ /* 0x000fea000383ffff */
.L_x_53:
[----:B------:R-:W-:-:S07]  /*99a0*/  MOV R0, UR5 ;  /* 0x0000000500007c02 */ /* 0x000fce0008000f00 */
.L_x_158:
[----:B-1----:R1:W2:Y:S02]  /*99b0*/  SYNCS.PHASECHK.TRANS64.TRYWAIT P0, [R0+URZ+0x100], R3 ;  /* 0x00010003000075a7 */ /* 0x0022a400080011ff */
[----:B--2---:R-:W-:Y:S05]  /*99c0*/  @!P0 NANOSLEEP.SYNCS 0x989680 ;  /* 0x009896800000895d */ /* 0x004fea0003900000 */
[----:B------:R-:W2:Y:S02]  /*99d0*/  @!P0 SYNCS.PHASECHK.TRANS64 P0, [R0+URZ+0x100], R3 ;  /* 0x00010003000085a7 */ /* 0x000ea400080010ff */
[----:B--2---:R-:W-:Y:S05]  /*99e0*/  @!P0 BRA `(.L_x_158) ;  /* 0xfffffffc00f08947 */ /* 0x004fea000383ffff */
[----:B------:R-:W-:Y:S05]  /*99f0*/  BRA `(.L_x_52) ;  /* 0xffffff9000f07947 */ /* 0x000fea000383ffff */
.L_x_60:
[----:B-1----:R1:W2:Y:S02]  /*9a00*/  SYNCS.PHASECHK.TRANS64.TRYWAIT P1, [R0+URZ+0xf0], R5 ;  /* 0x0000f005000075a7 */ /* 0x0022a400080211ff */
[----:B--2---:R-:W-:Y:S05]  /*9a10*/  @!P1 NANOSLEEP.SYNCS 0x989680 ;  /* 0x009896800000995d */ /* 0x004fea0003900000 */
[----:B------:R-:W2:Y:S02]  /*9a20*/  @!P1 SYNCS.PHASECHK.TRANS64 P1, [R0+URZ+0xf0], R5 ;  /* 0x0000f005000095a7 */ /* 0x000ea400080210ff */
[----:B--2---:R-:W-:Y:S05]  /*9a30*/  @!P1 BRA `(.L_x_60) ;  /* 0xfffffffc00f09947 */ /* 0x004fea000383ffff */
[----:B------:R-:W-:Y:S05]  /*9a40*/  BRA `(.L_x_159) ;  /* 0xffffff9800507947 */ /* 0x000fea000383ffff */
.L_x_61:
[----:B------:R-:W-:-:S07]  /*9a50*/  MOV R3, UR8 ;  /* 0x0000000800037c02 */ /* 0x000fce0008000f00 */
.L_x_160:
[----:B-1----:R1:W2:Y:S02]  /*9a60*/  SYNCS.PHASECHK.TRANS64.TRYWAIT P0, [R3+URZ+0x130], R0 ;  /* 0x00013000030075a7 */ /* 0x0022a400080011ff */
[----:B--2---:R-:W-:Y:S05]  /*9a70*/  @!P0 NANOSLEEP.SYNCS 0x989680 ;  /* 0x009896800000895d */ /* 0x004fea0003900000 */
[----:B------:R-:W2:Y:S02]  /*9a80*/  @!P0 SYNCS.PHASECHK.TRANS64 P0, [R3+URZ+0x130], R0 ;  /* 0x00013000030085a7 */ /* 0x000ea400080010ff */
[----:B--2---:R-:W-:Y:S05]  /*9a90*/  @!P0 BRA `(.L_x_160) ;  /* 0xfffffffc00f08947 */ /* 0x004fea000383ffff */
[----:B------:R-:W-:Y:S05]  /*9aa0*/  BRA `(.L_x_161) ;  /* 0xffffff9800a07947 */ /* 0x000fea000383ffff */
.L_x_64:
[----:B------:R-:W-:Y:S07]  /*9ab0*/  MOV R0, UR7 ;  /* 0x0000000700007c02 */ /* 0x000fee0008000f00 */
.L_x_162:
[----:B-1----:R1:W2:Y:S02]  /*9ac0*/  SYNCS.PHASECHK.TRANS64.TRYWAIT P0, [R0+URZ], R3 ;  /* 0x00000003000075a7 */ /* 0x0022a400080011ff */
[----:B--2---:R-:W-:Y:S05]  /*9ad0*/  @!P0 NANOSLEEP.SYNCS 0x989680 ;  /* 0x009896800000895d */ /* 0x004fea0003900000 */
[----:B------:R-:W2:Y:S02]  /*9ae0*/  @!P0 SYNCS.PHASECHK.TRANS64 P0, [R0+URZ], R3 ;  /* 0x00000003000085a7 */ /* 0x000ea400080010ff */
[----:B--2---:R-:W-:Y:S05]  /*9af0*/  @!P0 BRA `(.L_x_162) ;  /* 0xfffffffc00f08947 */ /* 0x004fea000383ffff */
[----:B------:R-:W-:Y:S05]  /*9b00*/  BRA `(.L_x_63) ;  /* 0xffffff9800bc7947 */ /* 0x000fea000383ffff */
.L_x_67:
[----:B------:R-:W-:-:S07]  /*9b10*/  MOV R0, UR5 ;  /* 0x0000000500007c02 */ /* 0x000fce0008000f00 */
.L_x_163:
[----:B--2---:R2:W3:Y:S02]  /*9b20*/  SYNCS.PHASECHK.TRANS64.TRYWAIT P0, [R0+URZ], R3 ;  /* 0x00000003000075a7 */ /* 0x0044e400080011ff */
[----:B---3--:R-:W-:Y:S05]  /*9b30*/  @!P0 NANOSLEEP.SYNCS 0x989680 ;  /* 0x009896800000895d */ /* 0x008fea0003900000 */
[----:B------:R-:W3:Y:S02]  /*9b40*/  @!P0 SYNCS.PHASECHK.TRANS64 P0, [R0+URZ], R3 ;  /* 0x00000003000085a7 */ /* 0x000ee400080010ff */
[----:B---3--:R-:W-:Y:S05]  /*9b50*/  @!P0 BRA `(.L_x_163) ;  /* 0xfffffffc00f08947 */ /* 0x008fea000383ffff */
[----:B------:R-:W-:Y:S05]  /*9b60*/  BRA `(.L_x_164) ;  /* 0xffffff9c00707947 */ /* 0x000fea000383ffff */
.L_x_68:
[----:B------:R-:W-:-:S07]  /*9b70*/  MOV R0, UR5 ;  /* 0x0000000500007c02 */ /* 0x000fce0008000f00 */
.L_x_165:
[----:B-1----:R1:W2:Y:S02]  /*9b80*/  SYNCS.PHASECHK.TRANS64.TRYWAIT P0, [R0+URZ], R3 ;  /* 0x00000003000075a7 */ /* 0x0022a400080011ff */
[----:B--2---:R-:W-:Y:S05]  /*9b90*/  @!P0 NANOSLEEP.SYNCS 0x989680 ;  /* 0x009896800000895d */ /* 0x004fea0003900000 */
[----:B------:R-:W2:Y:S02]  /*9ba0*/  @!P0 SYNCS.PHASECHK.TRANS64 P0, [R0+URZ], R3 ;  /* 0x00000003000085a7 */ /* 0x000ea400080010ff */
[----:B--2---:R-:W-:Y:S05]  /*9bb0*/  @!P0 BRA `(.L_x_165) ;  /* 0xfffffffc00f08947 */ /* 0x004fea000383ffff */
[----:B------:R-:W-:Y:S05]  /*9bc0*/  BRA `(.L_x_166) ;  /* 0xffffff9c007c7947 */ /* 0x000fea000383ffff */
.L_x_69:
[----:B------:R-:W-:-:S07]  /*9bd0*/  MOV R0, UR5 ;  /* 0x0000000500007c02 */ /* 0x000fce0008000f00 */
.L_x_167:
[----:B-1----:R1:W2:Y:S02]  /*9be0*/  SYNCS.PHASECHK.TRANS64.TRYWAIT P0, [R0+URZ], R3 ;  /* 0x00000003000075a7 */ /* 0x0022a400080011ff */
[----:B--2---:R-:W-:Y:S05]  /*9bf0*/  @!P0 NANOSLEEP.SYNCS 0x989680 ;  /* 0x009896800000895d */ /* 0x004fea0003900000 */
[----:B------:R-:W2:Y:S02]  /*9c00*/  @!P0 SYNCS.PHASECHK.TRANS64 P0, [R0+URZ], R3 ;  /* 0x00000003000085a7 */ /* 0x000ea400080010ff */
[----:B--2---:R-:W-:Y:S05]  /*9c10*/  @!P0 BRA `(.L_x_167) ;  /* 0xfffffffc00f08947 */ /* 0x004fea000383ffff */
[----:B------:R-:W-:Y:S05]  /*9c20*/  BRA `(.L_x_168) ;  /* 0xffffff9c00887947 */ /* 0x000fea000383ffff */
.L_x_70:
[----:B------:R-:W-:-:S07]  /*9c30*/  MOV R0, UR7 ;  /* 0x0000000700007c02 */ /* 0x000fce0008000f00 */
.L_x_169:
[----:B-1----:R1:W2:Y:S02]  /*9c40*/  SYNCS.PHASECHK.TRANS64.TRYWAIT P0, [R0+URZ], R3 ;  /* 0x00000003000075a7 */ /* 0x0022a400080011ff */
[----:B--2---:R-:W-:Y:S05]  /*9c50*/  @!P0 NANOSLEEP.SYNCS 0x989680 ;  /* 0x009896800000895d */ /* 0x004fea0003900000 */
[----:B------:R-:W2:Y:S02]  /*9c60*/  @!P0 SYNCS.PHASECHK.TRANS64 P0, [R0+URZ], R3 ;  /* 0x00000003000085a7 */ /* 0x000ea400080010ff */
[----:B--2---:R-:W-:Y:S05]  /*9c70*/  @!P0 BRA `(.L_x_169) ;  /* 0xfffffffc00f08947 */ /* 0x004fea000383ffff */
[----:B------:R-:W-:Y:S05]  /*9c80*/  BRA `(.L_x_170) ;  /* 0xffffff9c00947947 */ /* 0x000fea000383ffff */
.L_x_75:
[----:B--2---:R2:W3:Y:S02]  /*9c90*/  SYNCS.PHASECHK.TRANS64.TRYWAIT P0, [R0+URZ+0xf0], R3 ;  /* 0x0000f003000075a7 */ /* 0x0044e400080011ff */
[----:B---3--:R-:W-:Y:S05]  /*9ca0*/  @!P0 NANOSLEEP.SYNCS 0x989680 ;  /* 0x009896800000895d */ /* 0x008fea0003900000 */
[----:B------:R-:W3:Y:S02]  /*9cb0*/  @!P0 SYNCS.PHASECHK.TRANS64 P0, [R0+URZ+0xf0], R3 ;  /* 0x0000f003000085a7 */ /* 0x000ee400080010ff */
[----:B---3--:R-:W-:Y:S05]  /*9cc0*/  @!P0 BRA `(.L_x_75) ;  /* 0xfffffffc00f08947 */ /* 0x008fea000383ffff */
[----:B------:R-:W-:Y:S05]  /*9cd0*/  BRA `(.L_x_171) ;  /* 0xffffffa000a07947 */ /* 0x000fea000383ffff */
.L_x_78:
[----:B------:R-:W-:Y:S07]  /*9ce0*/  MOV R0, UR7 ;  /* 0x0000000700007c02 */ /* 0x000fee0008000f00 */
.L_x_172:
[----:B--2---:R2:W3:Y:S02]  /*9cf0*/  SYNCS.PHASECHK.TRANS64.TRYWAIT P0, [R0+URZ+0xe8], R3 ;  /* 0x0000e803000075a7 */ /* 0x0044e400080011ff */
[----:B---3--:R-:W-:Y:S05]  /*9d00*/  @!P0 NANOSLEEP.SYNCS 0x989680 ;  /* 0x009896800000895d */ /* 0x008fea0003900000 */
[----:B------:R-:W3:Y:S02]  /*9d10*/  @!P0 SYNCS.PHASECHK.TRANS64 P0, [R0+URZ+0xe8], R3 ;  /* 0x0000e803000085a7 */ /* 0x000ee400080010ff */
[----:B---3--:R-:W-:Y:S05]  /*9d20*/  @!P0 BRA `(.L_x_172) ;  /* 0xfffffffc00f08947 */ /* 0x008fea000383ffff */
[----:B------:R-:W-:Y:S05]  /*9d30*/  BRA `(.L_x_77) ;  /* 0xffffffa400807947 */ /* 0x000fea000383ffff */
.L_x_81:
[----:B------:R-:W-:Y:S07]  /*9d40*/  MOV R3, UR7 ;  /* 0x0000000700037c02 */ /* 0x000fee0008000f00 */
.L_x_173:
[----:B-1----:R1:W2:Y:S02]  /*9d50*/  SYNCS.PHASECHK.TRANS64.TRYWAIT P0, [R3+URZ+0xc0], R12 ;  /* 0x0000c00c030075a7 */ /* 0x0022a400080011ff */
[----:B--2---:R-:W-:Y:S05]  /*9d60*/  @!P0 NANOSLEEP.SYNCS 0x989680 ;  /* 0x009896800000895d */ /* 0x004fea0003900000 */
[----:B------:R-:W2:Y:S02]  /*9d70*/  @!P0 SYNCS.PHASECHK.TRANS64 P0, [R3+URZ+0xc0], R12 ;  /* 0x0000c00c030085a7 */ /* 0x000ea400080010ff */
[----:B--2---:R-:W-:Y:S05]  /*9d80*/  @!P0 BRA `(.L_x_173) ;  /* 0xfffffffc00f08947 */ /* 0x004fea000383ffff */
[----:B------:R-:W-:Y:S05]  /*9d90*/  BRA `(.L_x_174) ;  /* 0xffffffa400f87947 */ /* 0x000fea000383ffff */
.L_x_82:
[----:B-1----:R-:W-:Y:S07]  /*9da0*/  MOV R3, UR7 ;  /* 0x0000000700037c02 */ /* 0x002fee0008000f00 */
.L_x_175:
[----:B-1----:R1:W2:Y:S02]  /*9db0*/  SYNCS.PHASECHK.TRANS64.TRYWAIT P0, [R3+URZ+0xc8], R12 ;  /* 0x0000c80c030075a7 */ /* 0x0022a400080011ff */
[----:B--2---:R-:W-:Y:S05]  /*9dc0*/  @!P0 NANOSLEEP.SYNCS 0x989680 ;  /* 0x009896800000895d */ /* 0x004fea0003900000 */
[----:B------:R-:W2:Y:S02]  /*9dd0*/  @!P0 SYNCS.PHASECHK.TRANS64 P0, [R3+URZ+0xc8], R12 ;  /* 0x0000c80c030085a7 */ /* 0x000ea400080010ff */
[----:B--2---:R-:W-:Y:S05]  /*9de0*/  @!P0 BRA `(.L_x_175) ;  /* 0xfffffffc00f08947 */ /* 0x004fea000383ffff */
[----:B------:R-:W-:Y:S05]  /*9df0*/  BRA `(.L_x_176) ;  /* 0xffffffa800347947 */ /* 0x000fea000383ffff */
.L_x_83:
[----:B-1----:R-:W-:Y:S07]  /*9e00*/  MOV R3, UR7 ;  /* 0x0000000700037c02 */ /* 0x002fee0008000f00 */
.L_x_177:
[----:B-1----:R1:W2:Y:S02]  /*9e10*/  SYNCS.PHASECHK.TRANS64.TRYWAIT P0, [R3+URZ+0xd0], R12 ;  /* 0x0000d00c030075a7 */ /* 0x0022a400080011ff */
[----:B--2---:R-:W-:Y:S05]  /*9e20*/  @!P0 NANOSLEEP.SYNCS 0x989680 ;  /* 0x009896800000895d */ /* 0x004fea0003900000 */
[----:B------:R-:W2:Y:S02]  /*9e30*/  @!P0 SYNCS.PHASECHK.TRANS64 P0, [R3+URZ+0xd0], R12 ;  /* 0x0000d00c030085a7 */ /* 0x000ea400080010ff */
[----:B--2---:R-:W-:Y:S05]  /*9e40*/  @!P0 BRA `(.L_x_177) ;  /* 0xfffffffc00f08947 */ /* 0x004fea000383ffff */
[----:B------:R-:W-:Y:S05]  /*9e50*/  BRA `(.L_x_178) ;  /* 0xffffffa8007c7947 */ /* 0x000fea000383ffff */
.L_x_84:
[----:B------:R-:W-:Y:S07]  /*9e60*/  MOV R3, UR7 ;  /* 0x0000000700037c02 */ /* 0x000fee0008000f00 */
.L_x_179:
[----:B-1----:R1:W2:Y:S02]  /*9e70*/  SYNCS.PHASECHK.TRANS64.TRYWAIT P0, [R3+URZ+0xd8], R12 ;  /* 0x0000d80c030075a7 */ /* 0x0022a400080011ff */
[----:B--2---:R-:W-:Y:S05]  /*9e80*/  @!P0 NANOSLEEP.SYNCS 0x989680 ;  /* 0x009896800000895d */ /* 0x004fea0003900000 */
[----:B------:R-:W2:Y:S02]  /*9e90*/  @!P0 SYNCS.PHASECHK.TRANS64 P0, [R3+URZ+0xd8], R12 ;  /* 0x0000d80c030085a7 */ /* 0x000ea400080010ff */
[----:B--2---:R-:W-:Y:S05]  /*9ea0*/  @!P0 BRA `(.L_x_179) ;  /* 0xfffffffc00f08947 */ /* 0x004fea000383ffff */
[----:B------:R-:W-:Y:S05]  /*9eb0*/  BRA `(.L_x_180) ;  /* 0xffffffac00047947 */ /* 0x000fea000383ffff */
.L_x_86:
[----:B------:R-:W-:-:S07]  /*9ec0*/  MOV R0, UR7 ;  /* 0x0000000700007c02 */ /* 0x000fce0008000f00 */
.L_x_181:
[----:B-1----:R1:W3:Y:S02]  /*9ed0*/  SYNCS.PHASECHK.TRANS64.TRYWAIT P0, [R0+URZ+0xc0], R3 ;  /* 0x0000c003000075a7 */ /* 0x0022e400080011ff */
[----:B---3--:R-:W-:Y:S05]  /*9ee0*/  @!P0 NANOSLEEP.SYNCS 0x989680 ;  /* 0x009896800000895d */ /* 0x008fea0003900000 */
[----:B------:R-:W3:Y:S02]  /*9ef0*/  @!P0 SYNCS.PHASECHK.TRANS64 P0, [R0+URZ+0xc0], R3 ;  /* 0x0000c003000085a7 */ /* 0x000ee400080010ff */
[----:B---3--:R-:W-:Y:S05]  /*9f00*/  @!P0 BRA `(.L_x_181) ;  /* 0xfffffffc00f08947 */ /* 0x008fea000383ffff */
[----:B------:R-:W-:Y:S05]  /*9f10*/  BRA `(.L_x_182) ;  /* 0xffffffac00747947 */ /* 0x000fea000383ffff */
.L_x_87:
[----:B-1----:R-:W-:-:S07]  /*9f20*/  MOV R0, UR7 ;  /* 0x0000000700007c02 */ /* 0x002fce0008000f00 */
.L_x_183:
[----:B-1----:R1:W3:Y:S02]  /*9f30*/  SYNCS.PHASECHK.TRANS64.TRYWAIT P0, [R0+URZ+0xc8], R3 ;  /* 0x0000c803000075a7 */ /* 0x0022e400080011ff */
[----:B---3--:R-:W-:Y:S05]  /*9f40*/  @!P0 NANOSLEEP.SYNCS 0x989680 ;  /* 0x009896800000895d */ /* 0x008fea0003900000 */
[----:B------:R-:W3:Y:S02]  /*9f50*/  @!P0 SYNCS.PHASECHK.TRANS64 P0, [R0+URZ+0xc8], R3 ;  /* 0x0000c803000085a7 */ /* 0x000ee400080010ff */
[----:B---3--:R-:W-:Y:S05]  /*9f60*/  @!P0 BRA `(.L_x_183) ;  /* 0xfffffffc00f08947 */ /* 0x008fea000383ffff */
[----:B------:R-:W-:Y:S05]  /*9f70*/  BRA `(.L_x_184) ;  /* 0xffffffac00647947 */ /* 0x000fea000383ffff */
.L_x_88:
[----:B-1----:R-:W-:-:S07]  /*9f80*/  MOV R0, UR7 ;  /* 0x0000000700007c02 */ /* 0x002fce0008000f00 */
.L_x_185:
[----:B-1----:R1:W3:Y:S02]  /*9f90*/  SYNCS.PHASECHK.TRANS64.TRYWAIT P0, [R0+URZ+0xd0], R3 ;  /* 0x0000d003000075a7 */ /* 0x0022e400080011ff */
[----:B---3--:R-:W-:Y:S05]  /*9fa0*/  @!P0 NANOSLEEP.SYNCS 0x989680 ;  /* 0x009896800000895d */ /* 0x008fea0003900000 */
[----:B------:R-:W3:Y:S02]  /*9fb0*/  @!P0 SYNCS.PHASECHK.TRANS64 P0, [R0+URZ+0xd0], R3 ;  /* 0x0000d003000085a7 */ /* 0x000ee400080010ff */
[----:B---3--:R-:W-:Y:S05]  /*9fc0*/  @!P0 BRA `(.L_x_185) ;  /* 0xfffffffc00f08947 */ /* 0x008fea000383ffff */
[----:B------:R-:W-:Y:S05]  /*9fd0*/  BRA `(.L_x_186) ;  /* 0xffffffac00547947 */ /* 0x000fea000383ffff */
.L_x_90:
[----:B--2---:R2:W4:Y:S02]  /*9fe0*/  SYNCS.PHASECHK.TRANS64.TRYWAIT P0, [R0+URZ+0xf0], R3 ;  /* 0x0000f003000075a7 */ /* 0x00452400080011ff */
[----:B----4-:R-:W-:Y:S05]  /*9ff0*/  @!P0 NANOSLEEP.SYNCS 0x989680 ;  /* 0x009896800000895d */ /* 0x010fea0003900000 */
[----:B------:R-:W4:Y:S02]  /*a000*/  @!P0 SYNCS.PHASECHK.TRANS64 P0, [R0+URZ+0xf0], R3 ;  /* 0x0000f003000085a7 */ /* 0x000f2400080010ff */
[----:B----4-:R-:W-:Y:S05]  /*a010*/  @!P0 BRA `(.L_x_90) ;  /* 0xfffffffc00f08947 */ /* 0x010fea000383ffff */
[----:B------:R-:W-:Y:S05]  /*a020*/  BRA `(.L_x_187) ;  /* 0xffffffb000247947 */ /* 0x000fea000383ffff */
.L_x_101:
[----:B-1----:R1:W3:Y:S02]  /*a030*/  SYNCS.PHASECHK.TRANS64.TRYWAIT P1, [R0+URZ+0xa0], R3 ;  /* 0x0000a003000075a7 */ /* 0x0022e400080211ff */
[----:B---3--:R-:W-:Y:S05]  /*a040*/  @!P1 NANOSLEEP.SYNCS 0x989680 ;  /* 0x009896800000995d */ /* 0x008fea0003900000 */
[----:B------:R-:W3:Y:S02]  /*a050*/  @!P1 SYNCS.PHASECHK.TRANS64 P1, [R0+URZ+0xa0], R3 ;  /* 0x0000a003000095a7 */ /* 0x000ee400080210ff */
[----:B---3--:R-:W-:Y:S05]  /*a060*/  @!P1 BRA `(.L_x_101) ;  /* 0xfffffffc00f09947 */ /* 0x008fea000383ffff */
[----:B------:R-:W-:Y:S05]  /*a070*/  BRA `(.L_x_100) ;  /* 0xffffffbc003c7947 */ /* 0x000fea000383ffff */
.L_x_103:
[----:B---3--:R3:W4:Y:S02]  /*a080*/  SYNCS.PHASECHK.TRANS64.TRYWAIT P0, [R108+URZ+0x110], R7 ;  /* 0x000110076c0075a7 */ /* 0x00872400080011ff */
[----:B----4-:R-:W-:Y:S05]  /*a090*/  @!P0 NANOSLEEP.SYNCS 0x989680 ;  /* 0x009896800000895d */ /* 0x010fea0003900000 */
[----:B------:R-:W4:Y:S02]  /*a0a0*/  @!P0 SYNCS.PHASECHK.TRANS64 P0, [R108+URZ+0x110], R7 ;  /* 0x000110076c0085a7 */ /* 0x000f2400080010ff */
[----:B----4-:R-:W-:Y:S05]  /*a0b0*/  @!P0 BRA `(.L_x_103) ;  /* 0xfffffffc00f08947 */ /* 0x010fea000383ffff */
[----:B------:R-:W-:Y:S05]  /*a0c0*/  BRA `(.L_x_102) ;  /* 0xffffffbc00907947 */ /* 0x000fea000383ffff */
.L_x_111:
[----:B--2---:R2:W3:Y:S02]  /*a0d0*/  SYNCS.PHASECHK.TRANS64.TRYWAIT P0, [R55+URZ+0xa0], R0 ;  /* 0x0000a000370075a7 */ /* 0x0044e400080011ff */
[----:B---3--:R-:W-:Y:S05]  /*a0e0*/  @!P0 NANOSLEEP.SYNCS 0x989680 ;  /* 0x009896800000895d */ /* 0x008fea0003900000 */
[----:B------:R-:W3:Y:S02]  /*a0f0*/  @!P0 SYNCS.PHASECHK.TRANS64 P0, [R55+URZ+0xa0], R0 ;  /* 0x0000a000370085a7 */ /* 0x000ee400080010ff */
[----:B---3--:R-:W-:Y:S05]  /*a100*/  @!P0 BRA `(.L_x_111) ;  /* 0xfffffffc00f08947 */ /* 0x008fea000383ffff */
[----:B------:R-:W-:Y:S05]  /*a110*/  BRA `(.L_x_110) ;  /* 0xffffffc800887947 */ /* 0x000fea000383ffff */
.L_x_119:
[----:B--2---:R2:W3:Y:S02]  /*a120*/  SYNCS.PHASECHK.TRANS64.TRYWAIT P0, [R73+URZ+0xa0], R2 ;  /* 0x0000a002490075a7 */ /* 0x0044e400080011ff */
[----:B---3--:R-:W-:Y:S05]  /*a130*/  @!P0 NANOSLEEP.SYNCS 0x989680 ;  /* 0x009896800000895d */ /* 0x008fea0003900000 */
[----:B------:R-:W3:Y:S02]  /*a140*/  @!P0 SYNCS.PHASECHK.TRANS64 P0, [R73+URZ+0xa0], R2 ;  /* 0x0000a002490085a7 */ /* 0x000ee400080010ff */
[----:B---3--:R-:W-:Y:S05]  /*a150*/  @!P0 BRA `(.L_x_119) ;  /* 0xfffffffc00f08947 */ /* 0x008fea000383ffff */
[----:B------:R-:W-:Y:S05]  /*a160*/  BRA `(.L_x_118) ;  /* 0xffffffd400c47947 */ /* 0x000fea000383ffff */
.L_x_127:
[----:B--2---:R2:W3:Y:S02]  /*a170*/  SYNCS.PHASECHK.TRANS64.TRYWAIT P0, [R76+URZ+0xa0], R3 ;  /* 0x0000a0034c0075a7 */ /* 0x0044e400080011ff */
[----:B---3--:R-:W-:Y:S05]  /*a180*/  @!P0 NANOSLEEP.SYNCS 0x989680 ;  /* 0x009896800000895d */ /* 0x008fea0003900000 */
[----:B------:R-:W3:Y:S02]  /*a190*/  @!P0 SYNCS.PHASECHK.TRANS64 P0, [R76+URZ+0xa0], R3 ;  /* 0x0000a0034c0085a7 */ /* 0x000ee400080010ff */
[----:B---3--:R-:W-:Y:S05]  /*a1a0*/  @!P0 BRA `(.L_x_127) ;  /* 0xfffffffc00f08947 */ /* 0x008fea000383ffff */
[----:B------:R-:W-:Y:S05]  /*a1b0*/  BRA `(.L_x_126) ;  /* 0xffffffe4000c7947 */ /* 0x000fea000383ffff */
        .weak           $__internal_0_$__cuda_sm10x_tcgen05_guardrail_trap_col_being_dealloced_not_returned_by_alloc
        .type           $__internal_0_$__cuda_sm10x_tcgen05_guardrail_trap_col_being_dealloced_not_returned_by_alloc,@function
        .size           $__internal_0_$__cuda_sm10x_tcgen05_guardrail_trap_col_being_dealloced_not_returned_by_alloc,($__internal_1_$__cuda_sm10x_tcgen05_guardrail_trap_phase_invalid_during_alloc - $__internal_0_$__cuda_sm10x_tcgen05_guardrail_trap_col_being_dealloced_not_returned_by_alloc)
$__internal_0_$__cuda_sm10x_tcgen05_guardrail_trap_col_being_dealloced_not_returned_by_alloc:
[----:B------:R-:W-:Y:S05]  /*a1c0*/  BPT.TRAP 0x1 ;  /* 0x000000040000795c */ /* 0x000fea0000300000 */
[----:B------:R-:W-:-:S04]  /*a1d0*/  HFMA2 R3, -RZ, RZ, 0, 0 ;  /* 0x00000000ff037431 */ /* 0x000fc800000001ff */
[----:B------:R-:W-:Y:S05]  /*a1e0*/  RET.REL.NODEC R2 `(_ZN7cutlass13device_kernelINS_4gemm6kernel13GemmUniversalIN4cute5tupleIJiiiiEEENS1_10collective13CollectiveMmaINS1_35MainloopSm100TmaUmmaWarpSpecializedILi10ELi2ELi4ENS5_IJNS4_1CILi1EEESB_SB_EEEEENS5_IJNSA_ILi64EEENSA_ILi256EEESE_EEEaNS5_IJlSB_lEEEaSH_NS4_8TiledMMAINS4_8MMA_AtomIJNS4_15SM100_MMA_S8_SSIaaiLi64ELi256ELNS4_4UMMA5MajorE0ELSM_0ELNSL_8SaturateE0EEEEEENS4_6LayoutISC_NS5_IJNSA_ILi0EEESR_SR_EEEEENS5_IJNS4_10UnderscoreESU_SU_EEEEENS4_13SM90_TMA_LOADENS4_14ComposedLayoutINS4_7SwizzleILi2ELi4ELi3EEENS4_18smem_ptr_flag_bitsILi8EEENSQ_INS5_IJNSA_ILi8EEESE_EEENS5_IJSE_SB_EEEEEEEvNS4_8identityESX_S17_vS18_EENS_8epilogue10collective18CollectiveEpilogueINS1A_23Sm100TmaWarpSpecializedILi4ELi2ELi32ELb0ELb0EEEJSG_NS5_IJNSQ_ISE_SB_EES1F_EEEaSH_aSH_NS1A_6fusion15FusionCallbacksIS1E_NS1H_17LinearCombinationIaiaiLNS_15FloatRoundStyleE2EEESG_S1G_JEEENS4_5SM1004TMEM4LOAD26SM100_TMEM_LOAD_16dp32b32xESX_S17_NS4_39AutoVectorizingCopyWithAssumedAlignmentILi128EEENS4_14SM90_TMA_STOREES17_S1S_S1S_EEEvvEEEEvNT_6ParamsE) ;  /* 0xffffff5c02847950 */ /* 0x000fea0003c3ffff */
        .weak           $__internal_1_$__cuda_sm10x_tcgen05_guardrail_trap_phase_invalid_during_alloc
        .type           $__internal_1_$__cuda_sm10x_tcgen05_guardrail_trap_phase_invalid_during_alloc,@function
        .size           $__internal_1_$__cuda_sm10x_tcgen05_guardrail_trap_phase_invalid_during_alloc,($__internal_2_$__cuda_sm10x_tcgen05_guardrail_trap_unallocated_columns_being_dealloced - $__internal_1_$__cuda_sm10x_tcgen05_guardrail_trap_phase_invalid_during_alloc)
$__internal_1_$__cuda_sm10x_tcgen05_guardrail_trap_phase_invalid_during_alloc:
[----:B------:R-:W-:Y:S05]  /*a1f0*/  BPT.TRAP 0x1 ;  /* 0x000000040000795c */ /* 0x000fea0000300000 */
[----:B------:R-:W-:-:S04]  /*a200*/  MOV R3, 0x0 ;  /* 0x0000000000037802 */ /* 0x000fc80000000f00 */
[----:B------:R-:W-:Y:S05]  /*a210*/  RET.REL.NODEC R2 `(_ZN7cutlass13device_kernelINS_4gemm6kernel13GemmUniversalIN4cute5tupleIJiiiiEEENS1_10collective13CollectiveMmaINS1_35MainloopSm100TmaUmmaWarpSpecializedILi10ELi2ELi4ENS5_IJNS4_1CILi1EEESB_SB_EEEEENS5_IJNSA_ILi64EEENSA_ILi256EEESE_EEEaNS5_IJlSB_lEEEaSH_NS4_8TiledMMAINS4_8MMA_AtomIJNS4_15SM100_MMA_S8_SSIaaiLi64ELi256ELNS4_4UMMA5MajorE0ELSM_0ELNSL_8SaturateE0EEEEEENS4_6LayoutISC_NS5_IJNSA_ILi0EEESR_SR_EEEEENS5_IJNS4_10UnderscoreESU_SU_EEEEENS4_13SM90_TMA_LOADENS4_14ComposedLayoutINS4_7SwizzleILi2ELi4ELi3EEENS4_18smem_ptr_flag_bitsILi8EEENSQ_INS5_IJNSA_ILi8EEESE_EEENS5_IJSE_SB_EEEEEEEvNS4_8identityESX_S17_vS18_EENS_8epilogue10collective18CollectiveEpilogueINS1A_23Sm100TmaWarpSpecializedILi4ELi2ELi32ELb0ELb0EEEJSG_NS5_IJNSQ_ISE_SB_EES1F_EEEaSH_aSH_NS1A_6fusion15FusionCallbacksIS1E_NS1H_17LinearCombinationIaiaiLNS_15FloatRoundStyleE2EEESG_S1G_JEEENS4_5SM1004TMEM4LOAD26SM100_TMEM_LOAD_16dp32b32xESX_S17_NS4_39AutoVectorizingCopyWithAssumedAlignmentILi128EEENS4_14SM90_TMA_STOREES17_S1S_S1S_EEEvvEEEEvNT_6ParamsE) ;  /* 0xffffff5c02787950 */ /* 0x000fea0003c3ffff */
        .weak           $__internal_2_$__cuda_sm10x_tcgen05_guardrail_trap_unallocated_columns_being_dealloced
        .type           $__internal_2_$__cuda_sm10x_tcgen05_guardrail_trap_unallocated_columns_being_dealloced,@function
        .size           $__internal_2_$__cuda_sm10x_tcgen05_guardrail_trap_unallocated_columns_being_dealloced,(.L_x_189 - $__internal_2_$__cuda_sm10x_tcgen05_guardrail_trap_unallocated_columns_being_dealloced)
$__internal_2_$__cuda_sm10x_tcgen05_guardrail_trap_unallocated_columns_being_dealloced:
[----:B------:R-:W-:Y:S05]  /*a220*/  BPT.TRAP 0x1 ;  /* 0x000000040000795c */ /* 0x000fea0000300000 */
[----:B------:R-:W-:-:S04]  /*a230*/  HFMA2 R3, -RZ, RZ, 0, 0 ;  /* 0x00000000ff037431 */ /* 0x000fc800000001ff */
[----:B------:R-:W-:Y:S05]  /*a240*/  RET.REL.NODEC R2 `(_ZN7cutlass13device_kernelINS_4gemm6kernel13GemmUniversalIN4cute5tupleIJiiiiEEENS1_10collective13CollectiveMmaINS1_35MainloopSm100TmaUmmaWarpSpecializedILi10ELi2ELi4ENS5_IJNS4_1CILi1EEESB_SB_EEEEENS5_IJNSA_ILi64EEENSA_ILi256EEESE_EEEaNS5_IJlSB_lEEEaSH_NS4_8TiledMMAINS4_8MMA_AtomIJNS4_15SM100_MMA_S8_SSIaaiLi64ELi256ELNS4_4UMMA5MajorE0ELSM_0ELNSL_8SaturateE0EEEEEENS4_6LayoutISC_NS5_IJNSA_ILi0EEESR_SR_EEEEENS5_IJNS4_10UnderscoreESU_SU_EEEEENS4_13SM90_TMA_LOADENS4_14ComposedLayoutINS4_7SwizzleILi2ELi4ELi3EEENS4_18smem_ptr_flag_bitsILi8EEENSQ_INS5_IJNSA_ILi8EEESE_EEENS5_IJSE_SB_EEEEEEEvNS4_8identityESX_S17_vS18_EENS_8epilogue10collective18CollectiveEpilogueINS1A_23Sm100TmaWarpSpecializedILi4ELi2ELi32ELb0ELb0EEEJSG_NS5_IJNSQ_ISE_SB_EES1F_EEEaSH_aSH_NS1A_6fusion15FusionCallbacksIS1E_NS1H_17LinearCombinationIaiaiLNS_15FloatRoundStyleE2EEESG_S1G_JEEENS4_5SM1004TMEM4LOAD26SM100_TMEM_LOAD_16dp32b32xESX_S17_NS4_39AutoVectorizingCopyWithAssumedAlignmentILi128EEENS4_14SM90_TMA_STOREES17_S1S_S1S_EEEvvEEEEvNT_6ParamsE) ;  /* 0xffffff5c026c7950 */ /* 0x000fea0003c3ffff */
.L_x_188:
[----:B------:R-:W-:-:S00]  /*a250*/  BRA `(.L_x_188) ;  /* 0xfffffffc00fc7947 */ /* 0x000fc0000383ffff */
[----:B------:R-:W-:-:S00]  /*a260*/  NOP ;  /* 0x0000000000007918 */ /* 0x000fc00000000000 */
        /* <DEDUP_REMOVED lines=9> */
.L_x_189:


//--------------------- .nv.global.init           --------------------------
	.section	.nv.global.init,"aw",@progbits
.nv.global.init:
	.type		$str$27,@object
	.size		$str$27,($str$28 - $str$27)
$str$27:
        /*0000*/ 	.byte	0x28, 0x61, 0x64, 0x64, 0x72, 0x65, 0x73, 0x73, 0x20, 0x26, 0x20, 0x6d, 0x61, 0x73, 0x6b, 0x29
        /*0010*/ 	.byte	0x20, 0x3d, 0x3d, 0x20, 0x30, 0x00
	.type		$str$28,@object
	.size		$str$28,($str$26 - $str$28)
$str$28:
        /*0016*/ 	.byte	0x2f, 0x74, 0x6d, 0x70, 0x2f, 0x63, 0x75, 0x74, 0x6c, 0x61, 0x73, 0x73, 0x5f, 0x73, 0x77, 0x65
        /*0026*/ 	.byte	0x65, 0x70, 0x5f, 0x73, 0x72, 0x63, 0x2f, 0x69, 0x6e, 0x63, 0x6c, 0x75, 0x64, 0x65, 0x2f, 0x63
        /*0036*/ 	.byte	0x75, 0x74, 0x65, 0x2f, 0x70, 0x6f, 0x69, 0x6e, 0x74, 0x65, 0x72, 0x5f, 0x66, 0x6c, 0x61, 0x67
        /*0046*/ 	.byte	0x67, 0x65, 0x64, 0x2e, 0x68, 0x70, 0x70, 0x00
	.type		$str$26,@object
	.size		$str$26,($str$25 - $str$26)
$str$26:
        /*004e*/ 	.byte	0x2f, 0x74, 0x6d, 0x70, 0x2f, 0x63, 0x75, 0x74, 0x6c, 0x61, 0x73, 0x73, 0x5f, 0x73, 0x77, 0x65
        /*005e*/ 	.byte	0x65, 0x70, 0x5f, 0x73, 0x72, 0x63, 0x2f, 0x69, 0x6e, 0x63, 0x6c, 0x75, 0x64, 0x65, 0x2f, 0x63
        /*006e*/ 	.byte	0x75, 0x74, 0x65, 0x2f, 0x61, 0x74, 0x6f, 0x6d, 0x2f, 0x63, 0x6f, 0x70, 0x79, 0x5f, 0x74, 0x72
        /*007e*/ 	.byte	0x61, 0x69, 0x74, 0x73, 0x5f, 0x73, 0x6d, 0x31, 0x30, 0x30, 0x2e, 0x68, 0x70, 0x70, 0x00
	.type		$str$25,@object
	.size		$str$25,(__unnamed_1 - $str$25)
$str$25:
        /*008d*/ 	.byte	0x28, 0x28, 0x75, 0x69, 0x6e, 0x74, 0x33, 0x32, 0x5f, 0x74, 0x28, 0x74, 0x68, 0x72, 0x65, 0x61
        /*009d*/ 	.byte	0x64, 0x49, 0x64, 0x78, 0x2e, 0x78, 0x29, 0x20, 0x2f, 0x20, 0x33, 0x32, 0x29, 0x20, 0x25, 0x20
        /*00ad*/ 	.byte	0x34, 0x29, 0x20, 0x3d, 0x3d, 0x20, 0x28, 0x28, 0x28, 0x74, 0x6d, 0x65, 0x6d, 0x5f, 0x61, 0x64
        /*00bd*/ 	.byte	0x64, 0x72, 0x20, 0x3e, 0x3e, 0x20, 0x31, 0x36, 0x29, 0x20, 0x2f, 0x20, 0x33, 0x32, 0x29, 0x20
        /*00cd*/ 	.byte	0x25, 0x20, 0x34, 0x29, 0x00
	.type		__unnamed_1,@object
	.size		__unnamed_1,(__unnamed_2 - __unnamed_1)
__unnamed_1:
        /*00d2*/ 	.byte	0x61, 0x75, 0x74, 0x6f, 0x20, 0x63, 0x75, 0x74, 0x65, 0x3a, 0x3a, 0x61, 0x73, 0x5f, 0x70, 0x6f
        /* <DEDUP_REMOVED lines=24> */
        /*0262*/ 	.byte	0x00
	.type		__unnamed_2,@object
	.size		__unnamed_2,(__unnamed_3 - __unnamed_2)
__unnamed_2:
        /* <DEDUP_REMOVED lines=26> */
	.type		__unnamed_3,@object
	.size		__unnamed_3,(.L_3 - __unnamed_3)
__unnamed_3:
        /* <DEDUP_REMOVED lines=41> */
.L_3:


//--------------------- .nv.shared._ZN7cutlass13device_kernelINS_4gemm6kernel13GemmUniversalIN4cute5tupleIJiiiiEEENS1_10collective13CollectiveMmaINS1_35MainloopSm100TmaUmmaWarpSpecializedILi10ELi2ELi4ENS5_IJNS4_1CILi1EEESB_SB_EEEEENS5_IJNSA_ILi64EEENSA_ILi256EEESE_EEEaNS5_IJlSB_lEEEaSH_NS4_8TiledMMAINS4_8MMA_AtomIJNS4_15SM100_MMA_S8_SSIaaiLi64ELi256ELNS4_4UMMA5MajorE0ELSM_0ELNSL_8SaturateE0EEEEEENS4_6LayoutISC_NS5_IJNSA_ILi0EEESR_SR_EEEEENS5_IJNS4_10UnderscoreESU_SU_EEEEENS4_13SM90_TMA_LOADENS4_14ComposedLayoutINS4_7SwizzleILi2ELi4ELi3EEENS4_18smem_ptr_flag_bitsILi8EEENSQ_INS5_IJNSA_ILi8EEESE_EEENS5_IJSE_SB_EEEEEEEvNS4_8identityESX_S17_vS18_EENS_8epilogue10collective18CollectiveEpilogueINS1A_23Sm100TmaWarpSpecializedILi4ELi2ELi32ELb0ELb0EEEJSG_NS5_IJNSQ_ISE_SB_EES1F_EEEaSH_aSH_NS1A_6fusion15FusionCallbacksIS1E_NS1H_17LinearCombinationIaiaiLNS_15FloatRoundStyleE2EEESG_S1G_JEEENS4_5SM1004TMEM4LOAD26SM100_TMEM_LOAD_16dp32b32xESX_S17_NS4_39AutoVectorizingCopyWithAssumedAlignmentILi128EEENS4_14SM90_TMA_STOREES17_S1S_S1S_EEEvvEEEEvNT_6ParamsE --------------------------
	.section	.nv.shared._ZN7cutlass13device_kernelINS_4gemm6kernel13GemmUniversalIN4cute5tupleIJiiiiEEENS1_10collective13CollectiveMmaINS1_35MainloopSm100TmaUmmaWarpSpecializedILi10ELi2ELi4ENS5_IJNS4_1CILi1EEESB_SB_EEEEENS5_IJNSA_ILi64EEENSA_ILi256EEESE_EEEaNS5_IJlSB_lEEEaSH_NS4_8TiledMMAINS4_8MMA_AtomIJNS4_15SM100_MMA_S8_SSIaaiLi64ELi256ELNS4_4UMMA5MajorE0ELSM_0ELNSL_8SaturateE0EEEEEENS4_6LayoutISC_NS5_IJNSA_ILi0EEESR_SR_EEEEENS5_IJNS4_10UnderscoreESU_SU_EEEEENS4_13SM90_TMA_LOADENS4_14ComposedLayoutINS4_7SwizzleILi2ELi4ELi3EEENS4_18smem_ptr_flag_bitsILi8EEENSQ_INS5_IJNSA_ILi8EEESE_EEENS5_IJSE_SB_EEEEEEEvNS4_8identityESX_S17_vS18_EENS_8epilogue10collective18CollectiveEpilogueINS1A_23Sm100TmaWarpSpecializedILi4ELi2ELi32ELb0ELb0EEEJSG_NS5_IJNSQ_ISE_SB_EES1F_EEEaSH_aSH_NS1A_6fusion15FusionCallbacksIS1E_NS1H_17LinearCombinationIaiaiLNS_15FloatRoundStyleE2EEESG_S1G_JEEENS4_5SM1004TMEM4LOAD26SM100_TMEM_LOAD_16dp32b32xESX_S17_NS4_39AutoVectorizingCopyWithAssumedAlignmentILi128EEENS4_14SM90_TMA_STOREES17_S1S_S1S_EEEvvEEEEvNT_6ParamsE,"aw",@nobits
	.sectionflags	@""
	.align	16
	.zero		1024


//--------------------- .nv.shared.reserved.0     --------------------------
	.section	.nv.shared.reserved.0,"aw",@nobits
	.weak		__nv_reservedSMEM_offset_0_alias
	.size		__nv_reservedSMEM_offset_0_alias, 0, 64
	.other		__nv_reservedSMEM_offset_0_alias,@"STO_CUDA_RESERVED_SHARED STV_DEFAULT"
__nv_reservedSMEM_offset_0_alias:
	.zero		0
.nv.shared.reserved.0:
	.zero		64
	.weak		__nv_reservedSMEM_tcgen05_partition
	.type		__nv_reservedSMEM_tcgen05_partition,@object
	.size		__nv_reservedSMEM_tcgen05_partition,(.L_0 - __nv_reservedSMEM_tcgen05_partition)
__nv_reservedSMEM_tcgen05_partition:
	.zero		32
.L_0:


//--------------------- .nv.global                --------------------------
	.section	.nv.global,"aw",@nobits
.nv.global:
	.type		_ZN40_INTERNAL_7636cc16_4_k_cu_c033219a_166084cute1_E,@object
	.size		_ZN40_INTERNAL_7636cc16_4_k_cu_c033219a_166084cute1_E,(_ZN40_INTERNAL_7636cc16_4_k_cu_c033219a_166084cuda3std3__45__cpo6cbeginE - _ZN40_INTERNAL_7636cc16_4_k_cu_c033219a_166084cute1_E)
_ZN40_INTERNAL_7636cc16_4_k_cu_c033219a_166084cute1_E:
	.zero		1
	.type		_ZN40_INTERNAL_7636cc16_4_k_cu_c033219a_166084cuda3std3__45__cpo6cbeginE,@object
	.size		_ZN40_INTERNAL_7636cc16_4_k_cu_c033219a_166084cuda3std3__45__cpo6cbeginE,(_ZN40_INTERNAL_7636cc16_4_k_cu_c033219a_166084cuda3std3__48in_placeE - _ZN40_INTERNAL_7636cc16_4_k_cu_c033219a_166084cuda3std3__45__cpo6cbeginE)
_ZN40_INTERNAL_7636cc16_4_k_cu_c033219a_166084cuda3std3__45__cpo6cbeginE:
	.zero		1
	.type		_ZN40_INTERNAL_7636cc16_4_k_cu_c033219a_166084cuda3std3__48in_placeE,@object
	.size		_ZN40_INTERNAL_7636cc16_4_k_cu_c033219a_166084cuda3std3__48in_placeE,(_ZN40_INTERNAL_7636cc16_4_k_cu_c033219a_166084cuda3std6ranges3__45__cpo9iter_moveE - _ZN40_INTERNAL_7636cc16_4_k_cu_c033219a_166084cuda3std3__48in_placeE)
_ZN40_INTERNAL_7636cc16_4_k_cu_c033219a_166084cuda3std3__48in_placeE:
	.zero		1
	.type		_ZN40_INTERNAL_7636cc16_4_k_cu_c033219a_166084cuda3std6ranges3__45__cpo9iter_moveE,@object
	.size		_ZN40_INTERNAL_7636cc16_4_k_cu_c033219a_166084cuda3std6ranges3__45__cpo9iter_moveE,(_ZN40_INTERNAL_7636cc16_4_k_cu_c033219a_166084cuda3std3__45__cpo5beginE - _ZN40_INTERNAL_7636cc16_4_k_cu_c033219a_166084cuda3std6ranges3__45__cpo9iter_moveE)
_ZN40_INTERNAL_7636cc16_4_k_cu_c033219a_166084cuda3std6ranges3__45__cpo9iter_moveE:
	.zero		1
	.type		_ZN40_INTERNAL_7636cc16_4_k_cu_c033219a_166084cuda3std3__45__cpo5beginE,@object
	.size		_ZN40_INTERNAL_7636cc16_4_k_cu_c033219a_166084cuda3std3__45__cpo5beginE,(_ZN40_INTERNAL_7636cc16_4_k_cu_c033219a_166084cuda3std3__442_GLOBAL__N__7636cc16_4_k_cu_c033219a_166086ignoreE - _ZN40_INTERNAL_7636cc16_4_k_cu_c033219a_166084cuda3std3__45__cpo5beginE)
_ZN40_INTERNAL_7636cc16_4_k_cu_c033219a_166084cuda3std3__45__cpo5beginE:
	.zero		1
	.type		_ZN40_INTERNAL_7636cc16_4_k_cu_c033219a_166084cuda3std3__442_GLOBAL__N__7636cc16_4_k_cu_c033219a_166086ignoreE,@object
	.size		_ZN40_INTERNAL_7636cc16_4_k_cu_c033219a_166084cuda3std3__442_GLOBAL__N__7636cc16_4_k_cu_c033219a_166086ignoreE,(_ZN40_INTERNAL_7636cc16_4_k_cu_c033219a_166084cute7productE - _ZN40_INTERNAL_7636cc16_4_k_cu_c033219a_166084cuda3std3__442_GLOBAL__N__7636cc16_4_k_cu_c033219a_166086ignoreE)
_ZN40_INTERNAL_7636cc16_4_k_cu_c033219a_166084cuda3std3__442_GLOBAL__N__7636cc16_4_k_cu_c033219a_166086ignoreE:
	.zero		1
	.type		_ZN40_INTERNAL_7636cc16_4_k_cu_c033219a_166084cute7productE,@object
	.size		_ZN40_INTERNAL_7636cc16_4_k_cu_c033219a_166084cute7productE,(_ZN40_INTERNAL_7636cc16_4_k_cu_c033219a_166084cuda3std3__45__cpo3endE - _ZN40_INTERNAL_7636cc16_4_k_cu_c033219a_166084cute7productE)
_ZN40_INTERNAL_7636cc16_4_k_cu_c033219a_166084cute7productE:
	.zero		1
	.type		_ZN40_INTERNAL_7636cc16_4_k_cu_c033219a_166084cuda3std3__45__cpo3endE,@object
	.size		_ZN40_INTERNAL_7636cc16_4_k_cu_c033219a_166084cuda3std3__45__cpo3endE,(_ZN40_INTERNAL_7636cc16_4_k_cu_c033219a_166084cuda3std3__419piecewise_constructE - _ZN40_INTERNAL_7636cc16_4_k_cu_c033219a_166084cuda3std3__45__cpo3endE)
_ZN40_INTERNAL_7636cc16_4_k_cu_c033219a_166084cuda3std3__45__cpo3endE:
	.zero		1
	.type		_ZN40_INTERNAL_7636cc16_4_k_cu_c033219a_166084cuda3std3__419piecewise_constructE,@object
	.size		_ZN40_INTERNAL_7636cc16_4_k_cu_c033219a_166084cuda3std3__419piecewise_constructE,(_ZN40_INTERNAL_7636cc16_4_k_cu_c033219a_166084cuda3std3__45__cpo4cendE - _ZN40_INTERNAL_7636cc16_4_k_cu_c033219a_166084cuda3std3__419piecewise_constructE)
_ZN40_INTERNAL_7636cc16_4_k_cu_c033219a_166084cuda3std3__419piecewise_constructE:
	.zero		1
	.type		_ZN40_INTERNAL_7636cc16_4_k_cu_c033219a_166084cuda3std3__45__cpo4cendE,@object
	.size		_ZN40_INTERNAL_7636cc16_4_k_cu_c033219a_166084cuda3std3__45__cpo4cendE,(_ZN40_INTERNAL_7636cc16_4_k_cu_c033219a_166084cuda3std6ranges3__45__cpo4swapE - _ZN40_INTERNAL_7636cc16_4_k_cu_c033219a_166084cuda3std3__45__cpo4cendE)
_ZN40_INTERNAL_7636cc16_4_k_cu_c033219a_166084cuda3std3__45__cpo4cendE:
	.zero		1
	.type		_ZN40_INTERNAL_7636cc16_4_k_cu_c033219a_166084cuda3std6ranges3__45__cpo4swapE,@object
	.size		_ZN40_INTERNAL_7636cc16_4_k_cu_c033219a_166084cuda3std6ranges3__45__cpo4swapE,(.L_11 - _ZN40_INTERNAL_7636cc16_4_k_cu_c033219a_166084cuda3std6ranges3__45__cpo4swapE)
_ZN40_INTERNAL_7636cc16_4_k_cu_c033219a_166084cuda3std6ranges3__45__cpo4swapE:
	.zero		1
.L_11:


//--------------------- .nv.constant0._ZN7cutlass13device_kernelINS_4gemm6kernel13GemmUniversalIN4cute5tupleIJiiiiEEENS1_10collective13CollectiveMmaINS1_35MainloopSm100TmaUmmaWarpSpecializedILi10ELi2ELi4ENS5_IJNS4_1CILi1EEESB_SB_EEEEENS5_IJNSA_ILi64EEENSA_ILi256EEESE_EEEaNS5_IJlSB_lEEEaSH_NS4_8TiledMMAINS4_8MMA_AtomIJNS4_15SM100_MMA_S8_SSIaaiLi64ELi256ELNS4_4UMMA5MajorE0ELSM_0ELNSL_8SaturateE0EEEEEENS4_6LayoutISC_NS5_IJNSA_ILi0EEESR_SR_EEEEENS5_IJNS4_10UnderscoreESU_SU_EEEEENS4_13SM90_TMA_LOADENS4_14ComposedLayoutINS4_7SwizzleILi2ELi4ELi3EEENS4_18smem_ptr_flag_bitsILi8EEENSQ_INS5_IJNSA_ILi8EEESE_EEENS5_IJSE_SB_EEEEEEEvNS4_8identityESX_S17_vS18_EENS_8epilogue10collective18CollectiveEpilogueINS1A_23Sm100TmaWarpSpecializedILi4ELi2ELi32ELb0ELb0EEEJSG_NS5_IJNSQ_ISE_SB_EES1F_EEEaSH_aSH_NS1A_6fusion15FusionCallbacksIS1E_NS1H_17LinearCombinationIaiaiLNS_15FloatRoundStyleE2EEESG_S1G_JEEENS4_5SM1004TMEM4LOAD26SM100_TMEM_LOAD_16dp32b32xESX_S17_NS4_39AutoVectorizingCopyWithAssumedAlignmentILi128EEENS4_14SM90_TMA_STOREES17_S1S_S1S_EEEvvEEEEvNT_6ParamsE --------------------------
	.section	.nv.constant0._ZN7cutlass13device_kernelINS_4gemm6kernel13GemmUniversalIN4cute5tupleIJiiiiEEENS1_10collective13CollectiveMmaINS1_35MainloopSm100TmaUmmaWarpSpecializedILi10ELi2ELi4ENS5_IJNS4_1CILi1EEESB_SB_EEEEENS5_IJNSA_ILi64EEENSA_ILi256EEESE_EEEaNS5_IJlSB_lEEEaSH_NS4_8TiledMMAINS4_8MMA_AtomIJNS4_15SM100_MMA_S8_SSIaaiLi64ELi256ELNS4_4UMMA5MajorE0ELSM_0ELNSL_8SaturateE0EEEEEENS4_6LayoutISC_NS5_IJNSA_ILi0EEESR_SR_EEEEENS5_IJNS4_10UnderscoreESU_SU_EEEEENS4_13SM90_TMA_LOADENS4_14ComposedLayoutINS4_7SwizzleILi2ELi4ELi3EEENS4_18smem_ptr_flag_bitsILi8EEENSQ_INS5_IJNSA_ILi8EEESE_EEENS5_IJSE_SB_EEEEEEEvNS4_8identityESX_S17_vS18_EENS_8epilogue10collective18CollectiveEpilogueINS1A_23Sm100TmaWarpSpecializedILi4ELi2ELi32ELb0ELb0EEEJSG_NS5_IJNSQ_ISE_SB_EES1F_EEEaSH_aSH_NS1A_6fusion15FusionCallbacksIS1E_NS1H_17LinearCombinationIaiaiLNS_15FloatRoundStyleE2EEESG_S1G_JEEENS4_5SM1004TMEM4LOAD26SM100_TMEM_LOAD_16dp32b32xESX_S17_NS4_39AutoVectorizingCopyWithAssumedAlignmentILi128EEENS4_14SM90_TMA_STOREES17_S1S_S1S_EEEvvEEEEvNT_6ParamsE,"a",@progbits
	.sectionflags	@""
	.align	4
.nv.constant0._ZN7cutlass13device_kernelINS_4gemm6kernel13GemmUniversalIN4cute5tupleIJiiiiEEENS1_10collective13CollectiveMmaINS1_35MainloopSm100TmaUmmaWarpSpecializedILi10ELi2ELi4ENS5_IJNS4_1CILi1EEESB_SB_EEEEENS5_IJNSA_ILi64EEENSA_ILi256EEESE_EEEaNS5_IJlSB_lEEEaSH_NS4_8TiledMMAINS4_8MMA_AtomIJNS4_15SM100_MMA_S8_SSIaaiLi64ELi256ELNS4_4UMMA5MajorE0ELSM_0ELNSL_8SaturateE0EEEEEENS4_6LayoutISC_NS5_IJNSA_ILi0EEESR_SR_EEEEENS5_IJNS4_10UnderscoreESU_SU_EEEEENS4_13SM90_TMA_LOADENS4_14ComposedLayoutINS4_7SwizzleILi2ELi4ELi3EEENS4_18smem_ptr_flag_bitsILi8EEENSQ_INS5_IJNSA_ILi8EEESE_EEENS5_IJSE_SB_EEEEEEEvNS4_8identityESX_S17_vS18_EENS_8epilogue10collective18CollectiveEpilogueINS1A_23Sm100TmaWarpSpecializedILi4ELi2ELi32ELb0ELb0EEEJSG_NS5_IJNSQ_ISE_SB_EES1F_EEEaSH_aSH_NS1A_6fusion15FusionCallbacksIS1E_NS1H_17LinearCombinationIaiaiLNS_15FloatRoundStyleE2EEESG_S1G_JEEENS4_5SM1004TMEM4LOAD26SM100_TMEM_LOAD_16dp32b32xESX_S17_NS4_39AutoVectorizingCopyWithAssumedAlignmentILi128EEENS4_14SM90_TMA_STOREES17_S1S_S1S_EEEvvEEEEvNT_6ParamsE:
	.zero		2944


//--------------------- SYMBOLS --------------------------

	.type		.nv.reservedSmem.offset0,@object
	.size		.nv.reservedSmem.offset0,0x4
	.type		.nv.reservedSmem.cap,@object
	.size		.nv.reservedSmem.cap,0x4
	.type		__assertfail,@function
